//
// Generated by NVIDIA NVVM Compiler
//
// Compiler Build ID: CL-36424714
// Cuda compilation tools, release 13.0, V13.0.88
// Based on NVVM 20.0.0
//

.version 9.0
.target sm_100
.address_size 64

	// .globl	_Z10initCurandP17curandStateXORWOWy
.func  (.param .b64 func_retval0) __internal_accurate_pow
(
	.param .b64 __internal_accurate_pow_param_0,
	.param .b64 __internal_accurate_pow_param_1
)
;
.global .align 4 .b8 precalc_xorwow_matrix[102400];
.global .align 4 .b8 precalc_xorwow_offset_matrix[102400];
.global .align 4 .b8 mrg32k3aM1[2304];
.global .align 4 .b8 mrg32k3aM2[2304];
.global .align 4 .b8 mrg32k3aM1SubSeq[2016];
.global .align 4 .b8 mrg32k3aM2SubSeq[2016];
.global .align 4 .b8 mrg32k3aM1Seq[2304];
.global .align 4 .b8 mrg32k3aM2Seq[2304];
.const .align 8 .b8 __cr_lgamma_table[72];

.visible .entry _Z10initCurandP17curandStateXORWOWy(
	.param .u64 .ptr .align 1 _Z10initCurandP17curandStateXORWOWy_param_0,
	.param .u64 _Z10initCurandP17curandStateXORWOWy_param_1
)
{
	.reg .pred 	%p<24>;
	.reg .b32 	%r<419>;
	.reg .b64 	%rd<19>;

	ld.param.u64 	%rd8, [_Z10initCurandP17curandStateXORWOWy_param_0];
	ld.param.u64 	%rd9, [_Z10initCurandP17curandStateXORWOWy_param_1];
	cvta.to.global.u64 	%rd10, %rd8;
	mov.u32 	%r182, %ctaid.x;
	mov.u32 	%r183, %ntid.x;
	mov.u32 	%r184, %tid.x;
	mov.u32 	%r185, %ctaid.y;
	mov.u32 	%r186, %ntid.y;
	mov.u32 	%r187, %tid.y;
	mad.lo.s32 	%r188, %r185, %r186, %r187;
	mov.u32 	%r189, %nctaid.x;
	mad.lo.s32 	%r190, %r188, %r189, %r182;
	mad.lo.s32 	%r191, %r190, %r183, %r184;
	cvt.s64.s32 	%rd18, %r191;
	mul.wide.s32 	%rd11, %r191, 48;
	add.s64 	%rd2, %rd10, %rd11;
	cvt.u32.u64 	%r192, %rd9;
	xor.b32  	%r193, %r192, -1429050551;
	mul.lo.s32 	%r194, %r193, 1099087573;
	{ .reg .b32 tmp; mov.b64 {tmp, %r195}, %rd9; }
	xor.b32  	%r196, %r195, -136515619;
	mul.lo.s32 	%r197, %r196, -1703105765;
	add.s32 	%r198, %r194, %r197;
	add.s32 	%r199, %r198, 6615241;
	add.s32 	%r200, %r194, 123456789;
	st.global.v2.u32 	[%rd2], {%r199, %r200};
	xor.b32  	%r201, %r194, 362436069;
	add.s32 	%r202, %r197, 521288629;
	st.global.v2.u32 	[%rd2+8], {%r201, %r202};
	xor.b32  	%r203, %r197, 88675123;
	add.s32 	%r204, %r194, 5783321;
	st.global.v2.u32 	[%rd2+16], {%r203, %r204};
	setp.eq.s32 	%p1, %r191, 0;
	@%p1 bra 	$L__BB0_42;
	mov.b32 	%r325, 0;
$L__BB0_2:
	and.b64  	%rd4, %rd18, 3;
	setp.eq.s64 	%p2, %rd4, 0;
	@%p2 bra 	$L__BB0_41;
	mul.wide.u32 	%rd12, %r325, 3200;
	mov.u64 	%rd13, precalc_xorwow_matrix;
	add.s64 	%rd5, %rd13, %rd12;
	cvt.u32.u64 	%r2, %rd4;
	mov.b32 	%r326, 0;
$L__BB0_4:
	mov.b32 	%r339, 0;
	mov.u32 	%r340, %r339;
	mov.u32 	%r341, %r339;
	mov.u32 	%r342, %r339;
	mov.u32 	%r343, %r339;
	mov.u32 	%r332, %r339;
$L__BB0_5:
	mul.wide.u32 	%rd14, %r332, 4;
	add.s64 	%rd15, %rd2, %rd14;
	ld.global.u32 	%r10, [%rd15+4];
	shl.b32 	%r11, %r332, 5;
	mov.b32 	%r338, 0;
$L__BB0_6:
	.pragma "nounroll";
	shr.u32 	%r209, %r10, %r338;
	and.b32  	%r210, %r209, 1;
	setp.eq.b32 	%p3, %r210, 1;
	not.pred 	%p4, %p3;
	add.s32 	%r211, %r11, %r338;
	mul.lo.s32 	%r212, %r211, 5;
	mul.wide.u32 	%rd16, %r212, 4;
	add.s64 	%rd6, %rd5, %rd16;
	@%p4 bra 	$L__BB0_8;
	ld.global.u32 	%r213, [%rd6];
	xor.b32  	%r343, %r343, %r213;
	ld.global.u32 	%r214, [%rd6+4];
	xor.b32  	%r342, %r342, %r214;
	ld.global.u32 	%r215, [%rd6+8];
	xor.b32  	%r341, %r341, %r215;
	ld.global.u32 	%r216, [%rd6+12];
	xor.b32  	%r340, %r340, %r216;
	ld.global.u32 	%r217, [%rd6+16];
	xor.b32  	%r339, %r339, %r217;
$L__BB0_8:
	and.b32  	%r219, %r209, 2;
	setp.eq.s32 	%p5, %r219, 0;
	@%p5 bra 	$L__BB0_10;
	ld.global.u32 	%r220, [%rd6+20];
	xor.b32  	%r343, %r343, %r220;
	ld.global.u32 	%r221, [%rd6+24];
	xor.b32  	%r342, %r342, %r221;
	ld.global.u32 	%r222, [%rd6+28];
	xor.b32  	%r341, %r341, %r222;
	ld.global.u32 	%r223, [%rd6+32];
	xor.b32  	%r340, %r340, %r223;
	ld.global.u32 	%r224, [%rd6+36];
	xor.b32  	%r339, %r339, %r224;
$L__BB0_10:
	and.b32  	%r226, %r209, 4;
	setp.eq.s32 	%p6, %r226, 0;
	@%p6 bra 	$L__BB0_12;
	ld.global.u32 	%r227, [%rd6+40];
	xor.b32  	%r343, %r343, %r227;
	ld.global.u32 	%r228, [%rd6+44];
	xor.b32  	%r342, %r342, %r228;
	ld.global.u32 	%r229, [%rd6+48];
	xor.b32  	%r341, %r341, %r229;
	ld.global.u32 	%r230, [%rd6+52];
	xor.b32  	%r340, %r340, %r230;
	ld.global.u32 	%r231, [%rd6+56];
	xor.b32  	%r339, %r339, %r231;
$L__BB0_12:
	and.b32  	%r233, %r209, 8;
	setp.eq.s32 	%p7, %r233, 0;
	@%p7 bra 	$L__BB0_14;
	ld.global.u32 	%r234, [%rd6+60];
	xor.b32  	%r343, %r343, %r234;
	ld.global.u32 	%r235, [%rd6+64];
	xor.b32  	%r342, %r342, %r235;
	ld.global.u32 	%r236, [%rd6+68];
	xor.b32  	%r341, %r341, %r236;
	ld.global.u32 	%r237, [%rd6+72];
	xor.b32  	%r340, %r340, %r237;
	ld.global.u32 	%r238, [%rd6+76];
	xor.b32  	%r339, %r339, %r238;
$L__BB0_14:
	and.b32  	%r240, %r209, 16;
	setp.eq.s32 	%p8, %r240, 0;
	@%p8 bra 	$L__BB0_16;
	ld.global.u32 	%r241, [%rd6+80];
	xor.b32  	%r343, %r343, %r241;
	ld.global.u32 	%r242, [%rd6+84];
	xor.b32  	%r342, %r342, %r242;
	ld.global.u32 	%r243, [%rd6+88];
	xor.b32  	%r341, %r341, %r243;
	ld.global.u32 	%r244, [%rd6+92];
	xor.b32  	%r340, %r340, %r244;
	ld.global.u32 	%r245, [%rd6+96];
	xor.b32  	%r339, %r339, %r245;
$L__BB0_16:
	and.b32  	%r247, %r209, 32;
	setp.eq.s32 	%p9, %r247, 0;
	@%p9 bra 	$L__BB0_18;
	ld.global.u32 	%r248, [%rd6+100];
	xor.b32  	%r343, %r343, %r248;
	ld.global.u32 	%r249, [%rd6+104];
	xor.b32  	%r342, %r342, %r249;
	ld.global.u32 	%r250, [%rd6+108];
	xor.b32  	%r341, %r341, %r250;
	ld.global.u32 	%r251, [%rd6+112];
	xor.b32  	%r340, %r340, %r251;
	ld.global.u32 	%r252, [%rd6+116];
	xor.b32  	%r339, %r339, %r252;
$L__BB0_18:
	and.b32  	%r254, %r209, 64;
	setp.eq.s32 	%p10, %r254, 0;
	@%p10 bra 	$L__BB0_20;
	ld.global.u32 	%r255, [%rd6+120];
	xor.b32  	%r343, %r343, %r255;
	ld.global.u32 	%r256, [%rd6+124];
	xor.b32  	%r342, %r342, %r256;
	ld.global.u32 	%r257, [%rd6+128];
	xor.b32  	%r341, %r341, %r257;
	ld.global.u32 	%r258, [%rd6+132];
	xor.b32  	%r340, %r340, %r258;
	ld.global.u32 	%r259, [%rd6+136];
	xor.b32  	%r339, %r339, %r259;
$L__BB0_20:
	and.b32  	%r261, %r209, 128;
	setp.eq.s32 	%p11, %r261, 0;
	@%p11 bra 	$L__BB0_22;
	ld.global.u32 	%r262, [%rd6+140];
	xor.b32  	%r343, %r343, %r262;
	ld.global.u32 	%r263, [%rd6+144];
	xor.b32  	%r342, %r342, %r263;
	ld.global.u32 	%r264, [%rd6+148];
	xor.b32  	%r341, %r341, %r264;
	ld.global.u32 	%r265, [%rd6+152];
	xor.b32  	%r340, %r340, %r265;
	ld.global.u32 	%r266, [%rd6+156];
	xor.b32  	%r339, %r339, %r266;
$L__BB0_22:
	and.b32  	%r268, %r209, 256;
	setp.eq.s32 	%p12, %r268, 0;
	@%p12 bra 	$L__BB0_24;
	ld.global.u32 	%r269, [%rd6+160];
	xor.b32  	%r343, %r343, %r269;
	ld.global.u32 	%r270, [%rd6+164];
	xor.b32  	%r342, %r342, %r270;
	ld.global.u32 	%r271, [%rd6+168];
	xor.b32  	%r341, %r341, %r271;
	ld.global.u32 	%r272, [%rd6+172];
	xor.b32  	%r340, %r340, %r272;
	ld.global.u32 	%r273, [%rd6+176];
	xor.b32  	%r339, %r339, %r273;
$L__BB0_24:
	and.b32  	%r275, %r209, 512;
	setp.eq.s32 	%p13, %r275, 0;
	@%p13 bra 	$L__BB0_26;
	ld.global.u32 	%r276, [%rd6+180];
	xor.b32  	%r343, %r343, %r276;
	ld.global.u32 	%r277, [%rd6+184];
	xor.b32  	%r342, %r342, %r277;
	ld.global.u32 	%r278, [%rd6+188];
	xor.b32  	%r341, %r341, %r278;
	ld.global.u32 	%r279, [%rd6+192];
	xor.b32  	%r340, %r340, %r279;
	ld.global.u32 	%r280, [%rd6+196];
	xor.b32  	%r339, %r339, %r280;
$L__BB0_26:
	and.b32  	%r282, %r209, 1024;
	setp.eq.s32 	%p14, %r282, 0;
	@%p14 bra 	$L__BB0_28;
	ld.global.u32 	%r283, [%rd6+200];
	xor.b32  	%r343, %r343, %r283;
	ld.global.u32 	%r284, [%rd6+204];
	xor.b32  	%r342, %r342, %r284;
	ld.global.u32 	%r285, [%rd6+208];
	xor.b32  	%r341, %r341, %r285;
	ld.global.u32 	%r286, [%rd6+212];
	xor.b32  	%r340, %r340, %r286;
	ld.global.u32 	%r287, [%rd6+216];
	xor.b32  	%r339, %r339, %r287;
$L__BB0_28:
	and.b32  	%r289, %r209, 2048;
	setp.eq.s32 	%p15, %r289, 0;
	@%p15 bra 	$L__BB0_30;
	ld.global.u32 	%r290, [%rd6+220];
	xor.b32  	%r343, %r343, %r290;
	ld.global.u32 	%r291, [%rd6+224];
	xor.b32  	%r342, %r342, %r291;
	ld.global.u32 	%r292, [%rd6+228];
	xor.b32  	%r341, %r341, %r292;
	ld.global.u32 	%r293, [%rd6+232];
	xor.b32  	%r340, %r340, %r293;
	ld.global.u32 	%r294, [%rd6+236];
	xor.b32  	%r339, %r339, %r294;
$L__BB0_30:
	and.b32  	%r296, %r209, 4096;
	setp.eq.s32 	%p16, %r296, 0;
	@%p16 bra 	$L__BB0_32;
	ld.global.u32 	%r297, [%rd6+240];
	xor.b32  	%r343, %r343, %r297;
	ld.global.u32 	%r298, [%rd6+244];
	xor.b32  	%r342, %r342, %r298;
	ld.global.u32 	%r299, [%rd6+248];
	xor.b32  	%r341, %r341, %r299;
	ld.global.u32 	%r300, [%rd6+252];
	xor.b32  	%r340, %r340, %r300;
	ld.global.u32 	%r301, [%rd6+256];
	xor.b32  	%r339, %r339, %r301;
$L__BB0_32:
	and.b32  	%r303, %r209, 8192;
	setp.eq.s32 	%p17, %r303, 0;
	@%p17 bra 	$L__BB0_34;
	ld.global.u32 	%r304, [%rd6+260];
	xor.b32  	%r343, %r343, %r304;
	ld.global.u32 	%r305, [%rd6+264];
	xor.b32  	%r342, %r342, %r305;
	ld.global.u32 	%r306, [%rd6+268];
	xor.b32  	%r341, %r341, %r306;
	ld.global.u32 	%r307, [%rd6+272];
	xor.b32  	%r340, %r340, %r307;
	ld.global.u32 	%r308, [%rd6+276];
	xor.b32  	%r339, %r339, %r308;
$L__BB0_34:
	and.b32  	%r310, %r209, 16384;
	setp.eq.s32 	%p18, %r310, 0;
	@%p18 bra 	$L__BB0_36;
	ld.global.u32 	%r311, [%rd6+280];
	xor.b32  	%r343, %r343, %r311;
	ld.global.u32 	%r312, [%rd6+284];
	xor.b32  	%r342, %r342, %r312;
	ld.global.u32 	%r313, [%rd6+288];
	xor.b32  	%r341, %r341, %r313;
	ld.global.u32 	%r314, [%rd6+292];
	xor.b32  	%r340, %r340, %r314;
	ld.global.u32 	%r315, [%rd6+296];
	xor.b32  	%r339, %r339, %r315;
$L__BB0_36:
	and.b32  	%r317, %r209, 32768;
	setp.eq.s32 	%p19, %r317, 0;
	@%p19 bra 	$L__BB0_38;
	ld.global.u32 	%r318, [%rd6+300];
	xor.b32  	%r343, %r343, %r318;
	ld.global.u32 	%r319, [%rd6+304];
	xor.b32  	%r342, %r342, %r319;
	ld.global.u32 	%r320, [%rd6+308];
	xor.b32  	%r341, %r341, %r320;
	ld.global.u32 	%r321, [%rd6+312];
	xor.b32  	%r340, %r340, %r321;
	ld.global.u32 	%r322, [%rd6+316];
	xor.b32  	%r339, %r339, %r322;
$L__BB0_38:
	add.s32 	%r338, %r338, 16;
	setp.ne.s32 	%p20, %r338, 32;
	@%p20 bra 	$L__BB0_6;
	mad.lo.s32 	%r323, %r332, -31, %r11;
	add.s32 	%r332, %r323, 1;
	setp.ne.s32 	%p21, %r332, 5;
	@%p21 bra 	$L__BB0_5;
	st.global.u32 	[%rd2+4], %r343;
	st.global.u32 	[%rd2+8], %r342;
	st.global.u32 	[%rd2+12], %r341;
	st.global.u32 	[%rd2+16], %r340;
	st.global.u32 	[%rd2+20], %r339;
	add.s32 	%r326, %r326, 1;
	setp.lt.u32 	%p22, %r326, %r2;
	@%p22 bra 	$L__BB0_4;
$L__BB0_41:
	shr.u64 	%rd7, %rd18, 2;
	add.s32 	%r325, %r325, 1;
	setp.gt.u64 	%p23, %rd18, 3;
	mov.u64 	%rd18, %rd7;
	@%p23 bra 	$L__BB0_2;
$L__BB0_42:
	mov.b32 	%r324, 0;
	st.global.v2.u32 	[%rd2+24], {%r324, %r324};
	st.global.u32 	[%rd2+32], %r324;
	mov.b64 	%rd17, 0;
	st.global.u64 	[%rd2+40], %rd17;
	ret;

}
	// .globl	_Z12updateKernelPbS_dP17curandStateXORWOW
.visible .entry _Z12updateKernelPbS_dP17curandStateXORWOW(
	.param .u64 .ptr .align 1 _Z12updateKernelPbS_dP17curandStateXORWOW_param_0,
	.param .u64 .ptr .align 1 _Z12updateKernelPbS_dP17curandStateXORWOW_param_1,
	.param .f64 _Z12updateKernelPbS_dP17curandStateXORWOW_param_2,
	.param .u64 .ptr .align 1 _Z12updateKernelPbS_dP17curandStateXORWOW_param_3
)
{
	.reg .pred 	%p<19>;
	.reg .b16 	%rs<6>;
	.reg .b32 	%r<86>;
	.reg .b32 	%f<4>;
	.reg .b64 	%rd<23>;
	.reg .b64 	%fd<24>;

	ld.param.u64 	%rd4, [_Z12updateKernelPbS_dP17curandStateXORWOW_param_0];
	ld.param.u64 	%rd5, [_Z12updateKernelPbS_dP17curandStateXORWOW_param_3];
	cvta.to.global.u64 	%rd6, %rd5;
	mov.u32 	%r22, %ctaid.x;
	mov.u32 	%r23, %ntid.x;
	mov.u32 	%r24, %tid.x;
	mad.lo.s32 	%r1, %r22, %r23, %r24;
	mov.u32 	%r25, %ctaid.y;
	mov.u32 	%r26, %ntid.y;
	mov.u32 	%r27, %tid.y;
	mad.lo.s32 	%r28, %r25, %r26, %r27;
	mov.u32 	%r29, %nctaid.x;
	mul.lo.s32 	%r30, %r29, %r23;
	mad.lo.s32 	%r31, %r30, %r28, %r1;
	mul.wide.s32 	%rd7, %r31, 48;
	add.s64 	%rd1, %rd6, %rd7;
	ld.global.v2.u32 	{%r85, %r84}, [%rd1];
	ld.global.v2.u32 	{%r4, %r5}, [%rd1+8];
	ld.global.v2.u32 	{%r6, %r7}, [%rd1+16];
	ld.global.v2.u32 	{%r8, %r9}, [%rd1+24];
	ld.global.f32 	%f1, [%rd1+32];
	ld.global.f64 	%fd1, [%rd1+40];
	add.s32 	%r32, %r1, 1024;
	cvta.to.global.u64 	%rd8, %rd4;
	shr.s32 	%r33, %r32, 31;
	shr.u32 	%r34, %r33, 22;
	add.s32 	%r35, %r32, %r34;
	and.b32  	%r36, %r35, -1024;
	sub.s32 	%r37, %r32, %r36;
	shl.b32 	%r10, %r28, 10;
	and.b32  	%r38, %r10, 1047552;
	add.s32 	%r39, %r38, %r37;
	cvt.s64.s32 	%rd9, %r39;
	add.s64 	%rd10, %rd8, %rd9;
	ld.global.u8 	%rs1, [%rd10];
	setp.ne.s16 	%p2, %rs1, 0;
	selp.u32 	%r40, 1, 0, %p2;
	add.s32 	%r41, %r1, 1025;
	shr.s32 	%r42, %r41, 31;
	shr.u32 	%r43, %r42, 22;
	add.s32 	%r44, %r41, %r43;
	and.b32  	%r45, %r44, -1024;
	sub.s32 	%r46, %r41, %r45;
	add.s32 	%r47, %r38, %r46;
	cvt.s64.s32 	%rd11, %r47;
	add.s64 	%rd12, %rd8, %rd11;
	ld.global.u8 	%rs2, [%rd12];
	setp.ne.s16 	%p3, %rs2, 0;
	selp.u32 	%r48, 1, 0, %p3;
	add.s32 	%r49, %r40, %r48;
	add.s32 	%r50, %r10, 1024;
	and.b32  	%r51, %r50, 1047552;
	add.s32 	%r52, %r51, %r37;
	cvt.s64.s32 	%rd13, %r52;
	add.s64 	%rd14, %rd8, %rd13;
	ld.global.u8 	%rs3, [%rd14];
	setp.ne.s16 	%p4, %rs3, 0;
	selp.u32 	%r53, 1, 0, %p4;
	add.s32 	%r54, %r49, %r53;
	add.s32 	%r55, %r51, %r46;
	cvt.s64.s32 	%rd15, %r55;
	add.s64 	%rd16, %rd8, %rd15;
	ld.global.u8 	%rs4, [%rd16];
	setp.ne.s16 	%p5, %rs4, 0;
	selp.u32 	%r56, 1, 0, %p5;
	add.s32 	%r11, %r54, %r56;
	setp.eq.s32 	%p6, %r11, 0;
	mov.u32 	%r80, %r7;
	mov.u32 	%r81, %r6;
	mov.u32 	%r82, %r5;
	mov.u32 	%r83, %r4;
	@%p6 bra 	$L__BB1_10;
	ld.param.f64 	%fd21, [_Z12updateKernelPbS_dP17curandStateXORWOW_param_2];
	shr.u32 	%r57, %r84, 2;
	xor.b32  	%r58, %r57, %r84;
	shl.b32 	%r59, %r7, 4;
	shl.b32 	%r60, %r58, 1;
	xor.b32  	%r61, %r59, %r60;
	xor.b32  	%r62, %r61, %r7;
	xor.b32  	%r80, %r62, %r58;
	add.s32 	%r85, %r85, 362437;
	add.s32 	%r63, %r80, %r85;
	cvt.rn.f32.u32 	%f3, %r63;
	fma.rn.f32 	%f2, %f3, 0f2F800000, 0f2F000000;
	mov.f64 	%fd12, 0d3FF0000000000000;
	sub.f64 	%fd2, %fd12, %fd21;
	cvt.rn.f64.u32 	%fd3, %r11;
	{
	.reg .b32 %temp; 
	mov.b64 	{%temp, %r14}, %fd2;
	}
	{
	.reg .b32 %temp; 
	mov.b64 	{%temp, %r15}, %fd3;
	}
	shr.u32 	%r64, %r15, 20;
	and.b32  	%r65, %r64, 2047;
	add.s32 	%r66, %r65, -1012;
	mov.b64 	%rd17, %fd3;
	shl.b64 	%rd18, %rd17, %r66;
	setp.eq.s64 	%p7, %rd18, -9223372036854775808;
	abs.f64 	%fd4, %fd2;
	{ // callseq 0, 0
	.param .b64 param0;
	st.param.f64 	[param0], %fd4;
	.param .b64 param1;
	st.param.f64 	[param1], %fd3;
	.param .b64 retval0;
	call.uni (retval0), 
	__internal_accurate_pow, 
	(
	param0, 
	param1
	);
	ld.param.f64 	%fd13, [retval0];
	} // callseq 0
	setp.lt.s32 	%p8, %r14, 0;
	and.pred  	%p1, %p8, %p7;
	neg.f64 	%fd15, %fd13;
	selp.f64 	%fd23, %fd15, %fd13, %p1;
	setp.neu.f64 	%p9, %fd2, 0d0000000000000000;
	@%p9 bra 	$L__BB1_3;
	selp.b32 	%r67, %r14, 0, %p7;
	setp.lt.s32 	%p11, %r15, 0;
	or.b32  	%r68, %r67, 2146435072;
	selp.b32 	%r69, %r68, %r67, %p11;
	mov.b32 	%r70, 0;
	mov.b64 	%fd23, {%r70, %r69};
$L__BB1_3:
	add.f64 	%fd16, %fd2, %fd3;
	{
	.reg .b32 %temp; 
	mov.b64 	{%temp, %r71}, %fd16;
	}
	and.b32  	%r72, %r71, 2146435072;
	setp.ne.s32 	%p12, %r72, 2146435072;
	@%p12 bra 	$L__BB1_8;
	setp.num.f64 	%p13, %fd2, %fd2;
	@%p13 bra 	$L__BB1_6;
	add.rn.f64 	%fd23, %fd2, %fd3;
	bra.uni 	$L__BB1_8;
$L__BB1_6:
	setp.neu.f64 	%p14, %fd4, 0d7FF0000000000000;
	@%p14 bra 	$L__BB1_8;
	setp.lt.s32 	%p15, %r15, 0;
	selp.b32 	%r73, 0, 2146435072, %p15;
	and.b32  	%r74, %r15, 2147483647;
	setp.ne.s32 	%p16, %r74, 1071644672;
	or.b32  	%r75, %r73, -2147483648;
	selp.b32 	%r76, %r75, %r73, %p16;
	selp.b32 	%r77, %r76, %r73, %p1;
	mov.b32 	%r78, 0;
	mov.b64 	%fd23, {%r78, %r77};
$L__BB1_8:
	setp.eq.f64 	%p17, %fd2, 0d3FF0000000000000;
	mov.f64 	%fd17, 0d3FF0000000000000;
	sub.f64 	%fd18, %fd17, %fd23;
	selp.f64 	%fd19, 0d0000000000000000, %fd18, %p17;
	cvt.f64.f32 	%fd20, %f2;
	setp.leu.f64 	%p18, %fd19, %fd20;
	mov.u32 	%r81, %r7;
	mov.u32 	%r82, %r6;
	mov.u32 	%r83, %r5;
	mov.u32 	%r84, %r4;
	@%p18 bra 	$L__BB1_10;
	ld.param.u64 	%rd22, [_Z12updateKernelPbS_dP17curandStateXORWOW_param_1];
	add.s32 	%r79, %r10, %r1;
	cvt.s64.s32 	%rd19, %r79;
	cvta.to.global.u64 	%rd20, %rd22;
	add.s64 	%rd21, %rd20, %rd19;
	mov.b16 	%rs5, 1;
	st.global.u8 	[%rd21], %rs5;
$L__BB1_10:
	st.global.v2.u32 	[%rd1], {%r85, %r84};
	st.global.v2.u32 	[%rd1+8], {%r83, %r82};
	st.global.v2.u32 	[%rd1+16], {%r81, %r80};
	st.global.v2.u32 	[%rd1+24], {%r8, %r9};
	st.global.f32 	[%rd1+32], %f1;
	st.global.f64 	[%rd1+40], %fd1;
	ret;

}
.func  (.param .b64 func_retval0) __internal_accurate_pow(
	.param .b64 __internal_accurate_pow_param_0,
	.param .b64 __internal_accurate_pow_param_1
)
{
	.reg .pred 	%p<8>;
	.reg .b32 	%r<49>;
	.reg .b32 	%f<3>;
	.reg .b64 	%fd<109>;

	ld.param.f64 	%fd10, [__internal_accurate_pow_param_0];
	ld.param.f64 	%fd11, [__internal_accurate_pow_param_1];
	{
	.reg .b32 %temp; 
	mov.b64 	{%temp, %r46}, %fd10;
	}
	{
	.reg .b32 %temp; 
	mov.b64 	{%r45, %temp}, %fd10;
	}
	shr.u32 	%r47, %r46, 20;
	setp.gt.u32 	%p1, %r46, 1048575;
	@%p1 bra 	$L__BB2_2;
	mul.f64 	%fd12, %fd10, 0d4350000000000000;
	{
	.reg .b32 %temp; 
	mov.b64 	{%temp, %r46}, %fd12;
	}
	{
	.reg .b32 %temp; 
	mov.b64 	{%r45, %temp}, %fd12;
	}
	shr.u32 	%r16, %r46, 20;
	add.s32 	%r47, %r16, -54;
$L__BB2_2:
	add.s32 	%r48, %r47, -1023;
	and.b32  	%r17, %r46, -2146435073;
	or.b32  	%r18, %r17, 1072693248;
	mov.b64 	%fd107, {%r45, %r18};
	setp.lt.u32 	%p2, %r18, 1073127583;
	@%p2 bra 	$L__BB2_4;
	{
	.reg .b32 %temp; 
	mov.b64 	{%r19, %temp}, %fd107;
	}
	{
	.reg .b32 %temp; 
	mov.b64 	{%temp, %r20}, %fd107;
	}
	add.s32 	%r21, %r20, -1048576;
	mov.b64 	%fd107, {%r19, %r21};
	add.s32 	%r48, %r47, -1022;
$L__BB2_4:
	add.f64 	%fd13, %fd107, 0dBFF0000000000000;
	add.f64 	%fd14, %fd107, 0d3FF0000000000000;
	rcp.approx.ftz.f64 	%fd15, %fd14;
	neg.f64 	%fd16, %fd14;
	fma.rn.f64 	%fd17, %fd16, %fd15, 0d3FF0000000000000;
	fma.rn.f64 	%fd18, %fd17, %fd17, %fd17;
	fma.rn.f64 	%fd19, %fd18, %fd15, %fd15;
	mul.f64 	%fd20, %fd13, %fd19;
	fma.rn.f64 	%fd21, %fd13, %fd19, %fd20;
	mul.f64 	%fd22, %fd21, %fd21;
	fma.rn.f64 	%fd23, %fd22, 0d3EB0F5FF7D2CAFE2, 0d3ED0F5D241AD3B5A;
	fma.rn.f64 	%fd24, %fd23, %fd22, 0d3EF3B20A75488A3F;
	fma.rn.f64 	%fd25, %fd24, %fd22, 0d3F1745CDE4FAECD5;
	fma.rn.f64 	%fd26, %fd25, %fd22, 0d3F3C71C7258A578B;
	fma.rn.f64 	%fd27, %fd26, %fd22, 0d3F6249249242B910;
	fma.rn.f64 	%fd28, %fd27, %fd22, 0d3F89999999999DFB;
	sub.f64 	%fd29, %fd13, %fd21;
	add.f64 	%fd30, %fd29, %fd29;
	neg.f64 	%fd31, %fd21;
	fma.rn.f64 	%fd32, %fd31, %fd13, %fd30;
	mul.f64 	%fd33, %fd19, %fd32;
	fma.rn.f64 	%fd34, %fd22, %fd28, 0d3FB5555555555555;
	mov.f64 	%fd35, 0d3FB5555555555555;
	sub.f64 	%fd36, %fd35, %fd34;
	fma.rn.f64 	%fd37, %fd22, %fd28, %fd36;
	add.f64 	%fd38, %fd37, 0dBC46A4CB00B9E7B0;
	add.f64 	%fd39, %fd34, %fd38;
	sub.f64 	%fd40, %fd34, %fd39;
	add.f64 	%fd41, %fd38, %fd40;
	mul.rn.f64 	%fd42, %fd21, %fd21;
	neg.f64 	%fd43, %fd42;
	fma.rn.f64 	%fd44, %fd21, %fd21, %fd43;
	{
	.reg .b32 %temp; 
	mov.b64 	{%r22, %temp}, %fd33;
	}
	{
	.reg .b32 %temp; 
	mov.b64 	{%temp, %r23}, %fd33;
	}
	add.s32 	%r24, %r23, 1048576;
	mov.b64 	%fd45, {%r22, %r24};
	fma.rn.f64 	%fd46, %fd21, %fd45, %fd44;
	mul.rn.f64 	%fd47, %fd42, %fd21;
	neg.f64 	%fd48, %fd47;
	fma.rn.f64 	%fd49, %fd42, %fd21, %fd48;
	fma.rn.f64 	%fd50, %fd42, %fd33, %fd49;
	fma.rn.f64 	%fd51, %fd46, %fd21, %fd50;
	mul.rn.f64 	%fd52, %fd39, %fd47;
	neg.f64 	%fd53, %fd52;
	fma.rn.f64 	%fd54, %fd39, %fd47, %fd53;
	fma.rn.f64 	%fd55, %fd39, %fd51, %fd54;
	fma.rn.f64 	%fd56, %fd41, %fd47, %fd55;
	add.f64 	%fd57, %fd52, %fd56;
	sub.f64 	%fd58, %fd52, %fd57;
	add.f64 	%fd59, %fd56, %fd58;
	add.f64 	%fd60, %fd21, %fd57;
	sub.f64 	%fd61, %fd21, %fd60;
	add.f64 	%fd62, %fd57, %fd61;
	add.f64 	%fd63, %fd59, %fd62;
	add.f64 	%fd64, %fd33, %fd63;
	add.f64 	%fd65, %fd60, %fd64;
	sub.f64 	%fd66, %fd60, %fd65;
	add.f64 	%fd67, %fd64, %fd66;
	xor.b32  	%r25, %r48, -2147483648;
	mov.b32 	%r26, 1127219200;
	mov.b64 	%fd68, {%r25, %r26};
	mov.b32 	%r27, -2147483648;
	mov.b64 	%fd69, {%r27, %r26};
	sub.f64 	%fd70, %fd68, %fd69;
	fma.rn.f64 	%fd71, %fd70, 0d3FE62E42FEFA39EF, %fd65;
	fma.rn.f64 	%fd72, %fd70, 0dBFE62E42FEFA39EF, %fd71;
	sub.f64 	%fd73, %fd72, %fd65;
	sub.f64 	%fd74, %fd67, %fd73;
	fma.rn.f64 	%fd75, %fd70, 0d3C7ABC9E3B39803F, %fd74;
	add.f64 	%fd76, %fd71, %fd75;
	sub.f64 	%fd77, %fd71, %fd76;
	add.f64 	%fd78, %fd75, %fd77;
	{
	.reg .b32 %temp; 
	mov.b64 	{%temp, %r28}, %fd11;
	}
	{
	.reg .b32 %temp; 
	mov.b64 	{%r29, %temp}, %fd11;
	}
	shl.b32 	%r30, %r28, 1;
	setp.gt.u32 	%p3, %r30, -33554433;
	and.b32  	%r31, %r28, -15728641;
	selp.b32 	%r32, %r31, %r28, %p3;
	mov.b64 	%fd79, {%r29, %r32};
	mul.rn.f64 	%fd80, %fd76, %fd79;
	neg.f64 	%fd81, %fd80;
	fma.rn.f64 	%fd82, %fd76, %fd79, %fd81;
	fma.rn.f64 	%fd83, %fd78, %fd79, %fd82;
	add.f64 	%fd4, %fd80, %fd83;
	sub.f64 	%fd84, %fd80, %fd4;
	add.f64 	%fd5, %fd83, %fd84;
	fma.rn.f64 	%fd85, %fd4, 0d3FF71547652B82FE, 0d4338000000000000;
	{
	.reg .b32 %temp; 
	mov.b64 	{%r13, %temp}, %fd85;
	}
	mov.f64 	%fd86, 0dC338000000000000;
	add.rn.f64 	%fd87, %fd85, %fd86;
	fma.rn.f64 	%fd88, %fd87, 0dBFE62E42FEFA39EF, %fd4;
	fma.rn.f64 	%fd89, %fd87, 0dBC7ABC9E3B39803F, %fd88;
	fma.rn.f64 	%fd90, %fd89, 0d3E5ADE1569CE2BDF, 0d3E928AF3FCA213EA;
	fma.rn.f64 	%fd91, %fd90, %fd89, 0d3EC71DEE62401315;
	fma.rn.f64 	%fd92, %fd91, %fd89, 0d3EFA01997C89EB71;
	fma.rn.f64 	%fd93, %fd92, %fd89, 0d3F2A01A014761F65;
	fma.rn.f64 	%fd94, %fd93, %fd89, 0d3F56C16C1852B7AF;
	fma.rn.f64 	%fd95, %fd94, %fd89, 0d3F81111111122322;
	fma.rn.f64 	%fd96, %fd95, %fd89, 0d3FA55555555502A1;
	fma.rn.f64 	%fd97, %fd96, %fd89, 0d3FC5555555555511;
	fma.rn.f64 	%fd98, %fd97, %fd89, 0d3FE000000000000B;
	fma.rn.f64 	%fd99, %fd98, %fd89, 0d3FF0000000000000;
	fma.rn.f64 	%fd100, %fd99, %fd89, 0d3FF0000000000000;
	{
	.reg .b32 %temp; 
	mov.b64 	{%r14, %temp}, %fd100;
	}
	{
	.reg .b32 %temp; 
	mov.b64 	{%temp, %r15}, %fd100;
	}
	shl.b32 	%r33, %r13, 20;
	add.s32 	%r34, %r33, %r15;
	mov.b64 	%fd108, {%r14, %r34};
	{
	.reg .b32 %temp; 
	mov.b64 	{%temp, %r35}, %fd4;
	}
	mov.b32 	%f2, %r35;
	abs.f32 	%f1, %f2;
	setp.lt.f32 	%p4, %f1, 0f4086232B;
	@%p4 bra 	$L__BB2_7;
	setp.lt.f64 	%p5, %fd4, 0d0000000000000000;
	add.f64 	%fd101, %fd4, 0d7FF0000000000000;
	selp.f64 	%fd108, 0d0000000000000000, %fd101, %p5;
	setp.geu.f32 	%p6, %f1, 0f40874800;
	@%p6 bra 	$L__BB2_7;
	shr.u32 	%r36, %r13, 31;
	add.s32 	%r37, %r13, %r36;
	shr.s32 	%r38, %r37, 1;
	shl.b32 	%r39, %r38, 20;
	add.s32 	%r40, %r15, %r39;
	mov.b64 	%fd102, {%r14, %r40};
	sub.s32 	%r41, %r13, %r38;
	shl.b32 	%r42, %r41, 20;
	add.s32 	%r43, %r42, 1072693248;
	mov.b32 	%r44, 0;
	mov.b64 	%fd103, {%r44, %r43};
	mul.f64 	%fd108, %fd103, %fd102;
$L__BB2_7:
	abs.f64 	%fd104, %fd108;
	setp.eq.f64 	%p7, %fd104, 0d7FF0000000000000;
	fma.rn.f64 	%fd105, %fd108, %fd5, %fd108;
	selp.f64 	%fd106, %fd108, %fd105, %p7;
	st.param.f64 	[func_retval0], %fd106;
	ret;

}


// ===== COMPILED SASS (sm_100) =====

	.target	sm_100

	.elftype	@"ET_EXEC"


//--------------------- .note.nv.tkinfo           --------------------------
	.section	.note.nv.tkinfo,"",@"SHT_NOTE"
	.sectionflags	@"SHF_NOTE_NV_TKINFO"
	.tkinfo
        /*0018*/ 	.word	0x00000002
        /*0030*/ 	.string	""
        /*0030*/ 	.string	"ptxas"
        /*0030*/ 	.string	"Cuda compilation tools, release 13.0, V13.0.88"
        /*0030*/ 	.string	"Build cuda_13.0.r13.0/compiler.36424714_0"
        /*0030*/ 	.string	"-arch sm_100 -m 64 "



//--------------------- .note.nv.cuinfo           --------------------------
	.section	.note.nv.cuinfo,"",@"SHT_NOTE"
	.sectionflags	@"SHF_NOTE_NV_CUINFO"
        /*0018*/ 	.short	0x0002
        /*001a*/ 	.short	0x0064
        /*001c*/ 	.short	0x0082
	.zero		2


//--------------------- .nv.info                  --------------------------
	.section	.nv.info,"",@"SHT_CUDA_INFO"
	.align	4


	//----- nvinfo : EIATTR_REGCOUNT
	.align		4
        /*0000*/ 	.byte	0x04, 0x2f
        /*0002*/ 	.short	(.L_10 - .L_9)
	.align		4
.L_9:
        /*0004*/ 	.word	index@(_Z10initCurandP17curandStateXORWOWy)
        /*0008*/ 	.word	0x0000001f


	//----- nvinfo : EIATTR_FRAME_SIZE
	.align		4
.L_10:
        /*000c*/ 	.byte	0x04, 0x11
        /*000e*/ 	.short	(.L_12 - .L_11)
	.align		4
.L_11:
        /*0010*/ 	.word	index@(_Z10initCurandP17curandStateXORWOWy)
        /*0014*/ 	.word	0x00000000


	//----- nvinfo : EIATTR_REGCOUNT
	.align		4
.L_12:
        /*0018*/ 	.byte	0x04, 0x2f
        /*001a*/ 	.short	(.L_14 - .L_13)
	.align		4
.L_13:
        /*001c*/ 	.word	index@(_Z12updateKernelPbS_dP17curandStateXORWOW)
        /*0020*/ 	.word	0x0000002a


	//----- nvinfo : EIATTR_FRAME_SIZE
	.align		4
.L_14:
        /*0024*/ 	.byte	0x04, 0x11
        /*0026*/ 	.short	(.L_16 - .L_15)
	.align		4
.L_15:
        /*0028*/ 	.word	index@($_Z12updateKernelPbS_dP17curandStateXORWOW$__internal_accurate_pow)
        /*002c*/ 	.word	0x00000000


	//----- nvinfo : EIATTR_FRAME_SIZE
	.align		4
.L_16:
        /*0030*/ 	.byte	0x04, 0x11
        /*0032*/ 	.short	(.L_18 - .L_17)
	.align		4
.L_17:
        /*0034*/ 	.word	index@(_Z12updateKernelPbS_dP17curandStateXORWOW)
        /*0038*/ 	.word	0x00000000


	//----- nvinfo : EIATTR_MIN_STACK_SIZE
	.align		4
.L_18:
        /*003c*/ 	.byte	0x04, 0x12
        /*003e*/ 	.short	(.L_20 - .L_19)
	.align		4
.L_19:
        /*0040*/ 	.word	index@(_Z12updateKernelPbS_dP17curandStateXORWOW)
        /*0044*/ 	.word	0x00000000


	//----- nvinfo : EIATTR_MIN_STACK_SIZE
	.align		4
.L_20:
        /*0048*/ 	.byte	0x04, 0x12
        /*004a*/ 	.short	(.L_22 - .L_21)
	.align		4
.L_21:
        /*004c*/ 	.word	index@(_Z10initCurandP17curandStateXORWOWy)
        /*0050*/ 	.word	0x00000000
.L_22:


//--------------------- .nv.compat                --------------------------
	.section	.nv.compat,"",@"SHT_CUDA_COMPAT_INFO"
	.align	4
        /*0000*/ 	.byte	0x02, 0x09, 0x00, 0x00, 0x02, 0x02, 0x01, 0x00, 0x02, 0x05, 0x05, 0x00, 0x03, 0x07, 0x01, 0x01
        /*0010*/ 	.byte	0x02, 0x03, 0x00, 0x00, 0x02, 0x06, 0x01, 0x00, 0x04, 0x0b, 0x08, 0x00, 0x01, 0x00, 0x00, 0x00
        /*0020*/ 	.byte	0x00, 0x00, 0x00, 0x00


//--------------------- .nv.info._Z12updateKernelPbS_dP17curandStateXORWOW --------------------------
	.section	.nv.info._Z12updateKernelPbS_dP17curandStateXORWOW,"",@"SHT_CUDA_INFO"
	.sectionflags	@""
	.align	4


	//----- nvinfo : EIATTR_CUDA_API_VERSION
	.align		4
        /*0000*/ 	.byte	0x04, 0x37
        /*0002*/ 	.short	(.L_24 - .L_23)
.L_23:
        /*0004*/ 	.word	0x00000082


	//----- nvinfo : EIATTR_KPARAM_INFO
	.align		4
.L_24:
        /*0008*/ 	.byte	0x04, 0x17
        /*000a*/ 	.short	(.L_26 - .L_25)
.L_25:
        /*000c*/ 	.word	0x00000000
        /*0010*/ 	.short	0x0003
        /*0012*/ 	.short	0x0018
        /*0014*/ 	.byte	0x00, 0xf5, 0x21, 0x00


	//----- nvinfo : EIATTR_KPARAM_INFO
	.align		4
.L_26:
        /*0018*/ 	.byte	0x04, 0x17
        /*001a*/ 	.short	(.L_28 - .L_27)
.L_27:
        /*001c*/ 	.word	0x00000000
        /*0020*/ 	.short	0x0002
        /*0022*/ 	.short	0x0010
        /*0024*/ 	.byte	0x00, 0xf0, 0x21, 0x00


	//----- nvinfo : EIATTR_KPARAM_INFO
	.align		4
.L_28:
        /*0028*/ 	.byte	0x04, 0x17
        /*002a*/ 	.short	(.L_30 - .L_29)
.L_29:
        /*002c*/ 	.word	0x00000000
        /*0030*/ 	.short	0x0001
        /*0032*/ 	.short	0x0008
        /*0034*/ 	.byte	0x00, 0xf5, 0x21, 0x00


	//----- nvinfo : EIATTR_KPARAM_INFO
	.align		4
.L_30:
        /*0038*/ 	.byte	0x04, 0x17
        /*003a*/ 	.short	(.L_32 - .L_31)
.L_31:
        /*003c*/ 	.word	0x00000000
        /*0040*/ 	.short	0x0000
        /*0042*/ 	.short	0x0000
        /*0044*/ 	.byte	0x00, 0xf5, 0x21, 0x00


	//----- nvinfo : EIATTR_SPARSE_MMA_MASK
	.align		4
.L_32:
        /*0048*/ 	.byte	0x03, 0x50
        /*004a*/ 	.short	0x0000


	//----- nvinfo : EIATTR_MAXREG_COUNT
	.align		4
        /*004c*/ 	.byte	0x03, 0x1b
        /*004e*/ 	.short	0x00ff


	//----- nvinfo : EIATTR_MERCURY_ISA_VERSION
	.align		4
        /*0050*/ 	.byte	0x03, 0x5f
        /*0052*/ 	.short	0x0101


	//----- nvinfo : EIATTR_VRC_CTA_INIT_COUNT
	.align		4
        /*0054*/ 	.byte	0x02, 0x4a
	.zero		1
	.zero		1


	//----- nvinfo : EIATTR_EXIT_INSTR_OFFSETS
	.align		4
        /*0058*/ 	.byte	0x04, 0x1c
        /*005a*/ 	.short	(.L_34 - .L_33)


	//   ....[0]....
.L_33:
        /*005c*/ 	.word	0x00000960


	//----- nvinfo : EIATTR_CRS_STACK_SIZE
	.align		4
.L_34:
        /*0060*/ 	.byte	0x04, 0x1e
        /*0062*/ 	.short	(.L_36 - .L_35)
.L_35:
        /*0064*/ 	.word	0x00000000


	//----- nvinfo : EIATTR_CBANK_PARAM_SIZE
	.align		4
.L_36:
        /*0068*/ 	.byte	0x03, 0x19
        /*006a*/ 	.short	0x0020


	//----- nvinfo : EIATTR_PARAM_CBANK
	.align		4
        /*006c*/ 	.byte	0x04, 0x0a
        /*006e*/ 	.short	(.L_38 - .L_37)
	.align		4
.L_37:
        /*0070*/ 	.word	index@(.nv.constant0._Z12updateKernelPbS_dP17curandStateXORWOW)
        /*0074*/ 	.short	0x0380
        /*0076*/ 	.short	0x0020


	//----- nvinfo : EIATTR_SW_WAR
	.align		4
.L_38:
        /*0078*/ 	.byte	0x04, 0x36
        /*007a*/ 	.short	(.L_40 - .L_39)
.L_39:
        /*007c*/ 	.word	0x00000008
.L_40:


//--------------------- .nv.info._Z10initCurandP17curandStateXORWOWy --------------------------
	.section	.nv.info._Z10initCurandP17curandStateXORWOWy,"",@"SHT_CUDA_INFO"
	.sectionflags	@""
	.align	4


	//----- nvinfo : EIATTR_CUDA_API_VERSION
	.align		4
        /*0000*/ 	.byte	0x04, 0x37
        /*0002*/ 	.short	(.L_42 - .L_41)
.L_41:
        /*0004*/ 	.word	0x00000082


	//----- nvinfo : EIATTR_KPARAM_INFO
	.align		4
.L_42:
        /*0008*/ 	.byte	0x04, 0x17
        /*000a*/ 	.short	(.L_44 - .L_43)
.L_43:
        /*000c*/ 	.word	0x00000000
        /*0010*/ 	.short	0x0001
        /*0012*/ 	.short	0x0008
        /*0014*/ 	.byte	0x00, 0xf0, 0x21, 0x00


	//----- nvinfo : EIATTR_KPARAM_INFO
	.align		4
.L_44:
        /*0018*/ 	.byte	0x04, 0x17
        /*001a*/ 	.short	(.L_46 - .L_45)
.L_45:
        /*001c*/ 	.word	0x00000000
        /*0020*/ 	.short	0x0000
        /*0022*/ 	.short	0x0000
        /*0024*/ 	.byte	0x00, 0xf5, 0x21, 0x00


	//----- nvinfo : EIATTR_SPARSE_MMA_MASK
	.align		4
.L_46:
        /*0028*/ 	.byte	0x03, 0x50
        /*002a*/ 	.short	0x0000


	//----- nvinfo : EIATTR_MAXREG_COUNT
	.align		4
        /*002c*/ 	.byte	0x03, 0x1b
        /*002e*/ 	.short	0x00ff


	//----- nvinfo : EIATTR_MERCURY_ISA_VERSION
	.align		4
        /*0030*/ 	.byte	0x03, 0x5f
        /*0032*/ 	.short	0x0101


	//----- nvinfo : EIATTR_VRC_CTA_INIT_COUNT
	.align		4
        /*0034*/ 	.byte	0x02, 0x4a
	.zero		1
	.zero		1


	//----- nvinfo : EIATTR_EXIT_INSTR_OFFSETS
	.align		4
        /*0038*/ 	.byte	0x04, 0x1c
        /*003a*/ 	.short	(.L_48 - .L_47)


	//   ....[0]....
.L_47:
        /*003c*/ 	.word	0x00000f30


	//----- nvinfo : EIATTR_CRS_STACK_SIZE
	.align		4
.L_48:
        /*0040*/ 	.byte	0x04, 0x1e
        /*0042*/ 	.short	(.L_50 - .L_49)
.L_49:
        /*0044*/ 	.word	0x00000000


	//----- nvinfo : EIATTR_CBANK_PARAM_SIZE
	.align		4
.L_50:
        /*0048*/ 	.byte	0x03, 0x19
        /*004a*/ 	.short	0x0010


	//----- nvinfo : EIATTR_PARAM_CBANK
	.align		4
        /*004c*/ 	.byte	0x04, 0x0a
        /*004e*/ 	.short	(.L_52 - .L_51)
	.align		4
.L_51:
        /*0050*/ 	.word	index@(.nv.constant0._Z10initCurandP17curandStateXORWOWy)
        /*0054*/ 	.short	0x0380
        /*0056*/ 	.short	0x0010


	//----- nvinfo : EIATTR_SW_WAR
	.align		4
.L_52:
        /*0058*/ 	.byte	0x04, 0x36
        /*005a*/ 	.short	(.L_54 - .L_53)
.L_53:
        /*005c*/ 	.word	0x00000008
.L_54:


//--------------------- .nv.callgraph             --------------------------
	.section	.nv.callgraph,"",@"SHT_CUDA_CALLGRAPH"
	.align	4
	.sectionentsize	8
	.align		4
        /*0000*/ 	.word	0x00000000
	.align		4
        /*0004*/ 	.word	0xffffffff
	.align		4
        /*0008*/ 	.word	0x00000000
	.align		4
        /*000c*/ 	.word	0xfffffffe
	.align		4
        /*0010*/ 	.word	0x00000000
	.align		4
        /*0014*/ 	.word	0xfffffffd
	.align		4
        /*0018*/ 	.word	0x00000000
	.align		4
        /*001c*/ 	.word	0xfffffffc


//--------------------- .nv.constant4             --------------------------
	.section	.nv.constant4,"a",@progbits
	.align	8
	.align		8
.nv.constant4:
        /*0000*/ 	.dword	precalc_xorwow_matrix
	.align		8
        /*0008*/ 	.dword	precalc_xorwow_offset_matrix
	.align		8
        /*0010*/ 	.dword	mrg32k3aM1
	.align		8
        /*0018*/ 	.dword	mrg32k3aM2
	.align		8
        /*0020*/ 	.dword	mrg32k3aM1SubSeq
	.align		8
        /*0028*/ 	.dword	mrg32k3aM2SubSeq
	.align		8
        /*0030*/ 	.dword	mrg32k3aM1Seq
	.align		8
        /*0038*/ 	.dword	mrg32k3aM2Seq


//--------------------- .nv.constant3             --------------------------
	.section	.nv.constant3,"a",@progbits
	.align	8
.nv.constant3:
	.type		__cr_lgamma_table,@object
	.size		__cr_lgamma_table,(.L_8 - __cr_lgamma_table)
__cr_lgamma_table:
        /*0000*/ 	.byte	0x00, 0x00, 0x00, 0x00, 0x00, 0x00, 0x00, 0x00, 0x00, 0x00, 0x00, 0x00, 0x00, 0x00, 0x00, 0x00
        /*0010*/ 	.byte	0xef, 0x39, 0xfa, 0xfe, 0x42, 0x2e, 0xe6, 0x3f, 0x02, 0x20, 0x2a, 0xfa, 0x0b, 0xab, 0xfc, 0x3f
        /*0020*/ 	.byte	0xf9, 0x2c, 0x92, 0x7c, 0xa7, 0x6c, 0x09, 0x40, 0xc9, 0x79, 0x44, 0x3c, 0x64, 0x26, 0x13, 0x40
        /*0030*/ 	.byte	0xca, 0x01, 0xcf, 0x3a, 0x27, 0x51, 0x1a, 0x40, 0x30, 0xcc, 0x2d, 0xf3, 0xe1, 0x0c, 0x21, 0x40
        /*0040*/ 	.byte	0x0d, 0xb7, 0xfc, 0x82, 0x8e, 0x35, 0x25, 0x40
.L_8:


//--------------------- .text._Z12updateKernelPbS_dP17curandStateXORWOW --------------------------
	.section	.text._Z12updateKernelPbS_dP17curandStateXORWOW,"ax",@progbits
	.align	128
        .global         _Z12updateKernelPbS_dP17curandStateXORWOW
        .type           _Z12updateKernelPbS_dP17curandStateXORWOW,@function
        .size           _Z12updateKernelPbS_dP17curandStateXORWOW,(.L_x_16 - _Z12updateKernelPbS_dP17curandStateXORWOW)
        .other          _Z12updateKernelPbS_dP17curandStateXORWOW,@"STO_CUDA_ENTRY STV_DEFAULT"
_Z12updateKernelPbS_dP17curandStateXORWOW:
.text._Z12updateKernelPbS_dP17curandStateXORWOW:
[----:B------:R-:W-:Y:S01]  /*0000*/  LDC R1, c[0x0][0x37c] ;  /* 0x0000df00ff017b82 */ /* 0x000fe20000000800 */
[----:B------:R-:W0:Y:S07]  /*0010*/  S2R R3, SR_TID.X ;  /* 0x0000000000037919 */ /* 0x000e2e0000002100 */
[----:B------:R-:W0:Y:S01]  /*0020*/  S2UR UR4, SR_CTAID.X ;  /* 0x00000000000479c3 */ /* 0x000e220000002500 */
[----:B------:R-:W1:Y:S01]  /*0030*/  LDCU.64 UR8, c[0x0][0x380] ;  /* 0x00007000ff0877ac */ /* 0x000e620008000a00 */
[----:B------:R-:W2:Y:S06]  /*0040*/  S2R R6, SR_TID.Y ;  /* 0x0000000000067919 */ /* 0x000eac0000002200 */
[----:B------:R-:W0:Y:S08]  /*0050*/  LDC R12, c[0x0][0x360] ;  /* 0x0000d800ff0c7b82 */ /* 0x000e300000000800 */
[----:B------:R-:W2:Y:S08]  /*0060*/  S2UR UR5, SR_CTAID.Y ;  /* 0x00000000000579c3 */ /* 0x000eb00000002600 */
[----:B------:R-:W2:Y:S01]  /*0070*/  LDC R11, c[0x0][0x364] ;  /* 0x0000d900ff0b7b82 */ /* 0x000ea20000000800 */
[----:B0-----:R-:W-:-:S04]  /*0080*/  IMAD R0, R12, UR4, R3 ;  /* 0x000000040c007c24 */ /* 0x001fc8000f8e0203 */
[C---:B------:R-:W-:Y:S02]  /*0090*/  VIADD R4, R0.reuse, 0x401 ;  /* 0x0000040100047836 */ /* 0x040fe40000000000 */
[----:B------:R-:W-:-:S03]  /*00a0*/  VIADD R2, R0, 0x400 ;  /* 0x0000040000027836 */ /* 0x000fc60000000000 */
[----:B------:R-:W-:-:S04]  /*00b0*/  SHF.R.S32.HI R3, RZ, 0x1f, R4 ;  /* 0x0000001fff037819 */ /* 0x000fc80000011404 */
[----:B------:R-:W-:Y:S02]  /*00c0*/  LEA.HI R5, R3, R4, RZ, 0xa ;  /* 0x0000000403057211 */ /* 0x000fe400078f50ff */
[----:B------:R-:W-:Y:S01]  /*00d0*/  SHF.R.S32.HI R3, RZ, 0x1f, R2 ;  /* 0x0000001fff037819 */ /* 0x000fe20000011402 */
[----:B--2---:R-:W-:Y:S01]  /*00e0*/  IMAD R11, R11, UR5, R6 ;  /* 0x000000050b0b7c24 */ /* 0x004fe2000f8e0206 */
[----:B------:R-:W-:Y:S01]  /*00f0*/  LOP3.LUT R5, R5, 0xfffffc00, RZ, 0xc0, !PT ;  /* 0xfffffc0005057812 */ /* 0x000fe200078ec0ff */
[----:B------:R-:W0:Y:S01]  /*0100*/  LDCU.64 UR4, c[0x0][0x358] ;  /* 0x00006b00ff0477ac */ /* 0x000e220008000a00 */
[----:B------:R-:W-:Y:S01]  /*0110*/  LEA.HI R3, R3, R2, RZ, 0xa ;  /* 0x0000000203037211 */ /* 0x000fe200078f50ff */
[----:B------:R-:W-:Y:S02]  /*0120*/  IMAD.SHL.U32 R37, R11, 0x400, RZ ;  /* 0x000004000b257824 */ /* 0x000fe400078e00ff */
[----:B------:R-:W-:Y:S01]  /*0130*/  IMAD.IADD R7, R4, 0x1, -R5 ;  /* 0x0000000104077824 */ /* 0x000fe200078e0a05 */
[----:B------:R-:W-:Y:S01]  /*0140*/  LOP3.LUT R3, R3, 0xfffffc00, RZ, 0xc0, !PT ;  /* 0xfffffc0003037812 */ /* 0x000fe200078ec0ff */
[C---:B------:R-:W-:Y:S01]  /*0150*/  VIADD R5, R37.reuse, 0x400 ;  /* 0x0000040025057836 */ /* 0x040fe20000000000 */
[----:B------:R-:W-:-:S03]  /*0160*/  LOP3.LUT R4, R37, 0xffc00, RZ, 0xc0, !PT ;  /* 0x000ffc0025047812 */ /* 0x000fc600078ec0ff */
[----:B------:R-:W-:Y:S01]  /*0170*/  IMAD.IADD R3, R2, 0x1, -R3 ;  /* 0x0000000102037824 */ /* 0x000fe200078e0a03 */
[----:B------:R-:W-:Y:S01]  /*0180*/  LOP3.LUT R6, R5, 0xffc00, RZ, 0xc0, !PT ;  /* 0x000ffc0005067812 */ /* 0x000fe200078ec0ff */
[----:B------:R-:W-:Y:S02]  /*0190*/  IMAD.IADD R8, R4, 0x1, R7 ;  /* 0x0000000104087824 */ /* 0x000fe400078e0207 */
[C---:B------:R-:W-:Y:S02]  /*01a0*/  IMAD.IADD R5, R3.reuse, 0x1, R4 ;  /* 0x0000000103057824 */ /* 0x040fe400078e0204 */
[----:B------:R-:W-:Y:S01]  /*01b0*/  IMAD.IADD R9, R3, 0x1, R6 ;  /* 0x0000000103097824 */ /* 0x000fe200078e0206 */
[C---:B-1----:R-:W-:Y:S02]  /*01c0*/  IADD3 R2, P1, PT, R8.reuse, UR8, RZ ;  /* 0x0000000808027c10 */ /* 0x042fe4000ff3e0ff */
[----:B------:R-:W-:Y:S02]  /*01d0*/  IADD3 R4, P0, PT, R5, UR8, RZ ;  /* 0x0000000805047c10 */ /* 0x000fe4000ff1e0ff */
[----:B------:R-:W-:-:S02]  /*01e0*/  LEA.HI.X.SX32 R3, R8, UR9, 0x1, P1 ;  /* 0x0000000908037c11 */ /* 0x000fc400088f0eff */
[----:B------:R-:W-:Y:S01]  /*01f0*/  LEA.HI.X.SX32 R5, R5, UR9, 0x1, P0 ;  /* 0x0000000905057c11 */ /* 0x000fe200080f0eff */
[----:B------:R-:W-:Y:S01]  /*0200*/  IMAD.IADD R10, R7, 0x1, R6 ;  /* 0x00000001070a7824 */ /* 0x000fe200078e0206 */
[C---:B------:R-:W-:Y:S01]  /*0210*/  IADD3 R8, P1, PT, R9.reuse, UR8, RZ ;  /* 0x0000000809087c10 */ /* 0x040fe2000ff3e0ff */
[----:B0-----:R0:W2:Y:S01]  /*0220*/  LDG.E.U8 R17, desc[UR4][R2.64] ;  /* 0x0000000402117981 */ /* 0x0010a2000c1e1100 */
[----:B------:R-:W1:Y:S01]  /*0230*/  LDCU UR6, c[0x0][0x370] ;  /* 0x00006e00ff0677ac */ /* 0x000e620008000800 */
[----:B------:R-:W3:Y:S01]  /*0240*/  LDC.64 R6, c[0x0][0x398] ;  /* 0x0000e600ff067b82 */ /* 0x000ee20000000a00 */
[----:B------:R-:W-:Y:S01]  /*0250*/  LEA.HI.X.SX32 R9, R9, UR9, 0x1, P1 ;  /* 0x0000000909097c11 */ /* 0x000fe200088f0eff */
[----:B------:R-:W4:Y:S01]  /*0260*/  LDG.E.U8 R16, desc[UR4][R4.64] ;  /* 0x0000000404107981 */ /* 0x000f22000c1e1100 */
[----:B------:R-:W-:-:S03]  /*0270*/  IADD3 R14, P0, PT, R10, UR8, RZ ;  /* 0x000000080a0e7c10 */ /* 0x000fc6000ff1e0ff */
[----:B------:R-:W4:Y:S01]  /*0280*/  LDG.E.U8 R18, desc[UR4][R8.64] ;  /* 0x0000000408127981 */ /* 0x000f22000c1e1100 */
[----:B------:R-:W-:-:S05]  /*0290*/  LEA.HI.X.SX32 R15, R10, UR9, 0x1, P0 ;  /* 0x000000090a0f7c11 */ /* 0x000fca00080f0eff */
[----:B------:R3:W4:Y:S01]  /*02a0*/  LDG.E.U8 R19, desc[UR4][R14.64] ;  /* 0x000000040e137981 */ /* 0x000722000c1e1100 */
[----:B-1----:R-:W-:-:S04]  /*02b0*/  IMAD R10, R12, UR6, RZ ;  /* 0x000000060c0a7c24 */ /* 0x002fc8000f8e02ff */
[----:B0-----:R-:W-:-:S04]  /*02c0*/  IMAD R3, R11, R10, R0 ;  /* 0x0000000a0b037224 */ /* 0x001fc800078e0200 */
[----:B---3--:R-:W-:-:S05]  /*02d0*/  IMAD.WIDE R2, R3, 0x30, R6 ;  /* 0x0000003003027825 */ /* 0x008fca00078e0206 */
[----:B------:R-:W3:Y:S04]  /*02e0*/  LDG.E.64 R4, desc[UR4][R2.64+0x8] ;  /* 0x0000080402047981 */ /* 0x000ee8000c1e1b00 */
[----:B------:R-:W3:Y:S04]  /*02f0*/  LDG.E.64 R6, desc[UR4][R2.64+0x10] ;  /* 0x0000100402067981 */ /* 0x000ee8000c1e1b00 */
[----:B------:R0:W5:Y:S04]  /*0300*/  LDG.E R39, desc[UR4][R2.64+0x20] ;  /* 0x0000200402277981 */ /* 0x000168000c1e1900 */
[----:B------:R0:W5:Y:S04]  /*0310*/  LDG.E.64 R8, desc[UR4][R2.64+0x28] ;  /* 0x0000280402087981 */ /* 0x000168000c1e1b00 */
[----:B------:R0:W5:Y:S04]  /*0320*/  LDG.E.64 R10, desc[UR4][R2.64] ;  /* 0x00000004020a7981 */ /* 0x000168000c1e1b00 */
[----:B------:R0:W5:Y:S01]  /*0330*/  LDG.E.64 R12, desc[UR4][R2.64+0x18] ;  /* 0x00001804020c7981 */ /* 0x000162000c1e1b00 */
[----:B------:R-:W-:Y:S01]  /*0340*/  IMAD.MOV.U32 R15, RZ, RZ, 0x2 ;  /* 0x00000002ff0f7424 */ /* 0x000fe200078e00ff */
[----:B------:R-:W-:Y:S01]  /*0350*/  BSSY.RECONVERGENT B0, `(.L_x_0) ;  /* 0x000005a000007945 */ /* 0x000fe20003800200 */
[----:B--2---:R-:W-:-:S02]  /*0360*/  ISETP.NE.AND P1, PT, R17, RZ, PT ;  /* 0x000000ff1100720c */ /* 0x004fc40003f25270 */
[----:B----4-:R-:W-:Y:S02]  /*0370*/  ISETP.NE.AND P0, PT, R16, RZ, PT ;  /* 0x000000ff1000720c */ /* 0x010fe40003f05270 */
[----:B------:R-:W-:Y:S02]  /*0380*/  SEL R14, RZ, 0x1, !P1 ;  /* 0x00000001ff0e7807 */ /* 0x000fe40004800000 */
[----:B------:R-:W-:-:S07]  /*0390*/  ISETP.NE.AND P2, PT, R18, RZ, PT ;  /* 0x000000ff1200720c */ /* 0x000fce0003f45270 */
[----:B------:R-:W-:Y:S02]  /*03a0*/  @!P1 IMAD.MOV R15, RZ, RZ, 0x1 ;  /* 0x00000001ff0f9424 */ /* 0x000fe400078e02ff */
[----:B------:R-:W-:Y:S01]  /*03b0*/  @!P0 IMAD.MOV R15, RZ, RZ, R14 ;  /* 0x000000ffff0f8224 */ /* 0x000fe200078e020e */
[----:B------:R-:W-:-:S03]  /*03c0*/  ISETP.NE.AND P0, PT, R19, RZ, PT ;  /* 0x000000ff1300720c */ /* 0x000fc60003f05270 */
[----:B------:R-:W-:Y:S02]  /*03d0*/  VIADD R14, R15, 0x1 ;  /* 0x000000010f0e7836 */ /* 0x000fe40000000000 */
[----:B------:R-:W-:-:S04]  /*03e0*/  @!P2 IMAD.MOV R14, RZ, RZ, R15 ;  /* 0x000000ffff0ea224 */ /* 0x000fc800078e020f */
[----:B------:R-:W-:-:S04]  /*03f0*/  VIADD R16, R14, 0x1 ;  /* 0x000000010e107836 */ /* 0x000fc80000000000 */
[----:B------:R-:W-:Y:S02]  /*0400*/  @!P0 IMAD.MOV R16, RZ, RZ, R14 ;  /* 0x000000ffff108224 */ /* 0x000fe400078e020e */
[----:B---3--:R-:W-:Y:S02]  /*0410*/  IMAD.MOV.U32 R19, RZ, RZ, R5 ;  /* 0x000000ffff137224 */ /* 0x008fe400078e0005 */
[----:B------:R-:W-:Y:S01]  /*0420*/  IMAD.MOV.U32 R18, RZ, RZ, R4 ;  /* 0x000000ffff127224 */ /* 0x000fe200078e0004 */
[----:B------:R-:W-:Y:S01]  /*0430*/  ISETP.NE.AND P0, PT, R16, RZ, PT ;  /* 0x000000ff1000720c */ /* 0x000fe20003f05270 */
[----:B------:R-:W-:Y:S02]  /*0440*/  IMAD.MOV.U32 R15, RZ, RZ, R7 ;  /* 0x000000ffff0f7224 */ /* 0x000fe400078e0007 */
[----:B------:R-:W-:-:S10]  /*0450*/  IMAD.MOV.U32 R14, RZ, RZ, R6 ;  /* 0x000000ffff0e7224 */ /* 0x000fd400078e0006 */
[----:B0-----:R-:W-:Y:S05]  /*0460*/  @!P0 BRA `(.L_x_1) ;  /* 0x0000000400208947 */ /* 0x001fea0003800000 */
[----:B------:R-:W0:Y:S01]  /*0470*/  I2F.F64.U32 R16, R16 ;  /* 0x0000001000107312 */ /* 0x000e220000201800 */
[----:B-----5:R-:W-:Y:S01]  /*0480*/  SHF.R.U32.HI R14, RZ, 0x2, R11 ;  /* 0x00000002ff0e7819 */ /* 0x020fe2000001160b */
[----:B------:R-:W1:Y:S01]  /*0490*/  LDC.64 R18, c[0x0][0x390] ;  /* 0x0000e400ff127b82 */ /* 0x000e620000000a00 */
[----:B------:R-:W-:Y:S01]  /*04a0*/  IMAD.SHL.U32 R20, R7, 0x10, RZ ;  /* 0x0000001007147824 */ /* 0x000fe200078e00ff */
[----:B------:R-:W-:Y:S01]  /*04b0*/  BSSY.RECONVERGENT B1, `(.L_x_2) ;  /* 0x0000014000017945 */ /* 0x000fe20003800200 */
[----:B------:R-:W-:Y:S01]  /*04c0*/  LOP3.LUT R14, R14, R11, RZ, 0x3c, !PT ;  /* 0x0000000b0e0e7212 */ /* 0x000fe200078e3cff */
[----:B------:R-:W-:-:S04]  /*04d0*/  VIADD R10, R10, 0x587c5 ;  /* 0x000587c50a0a7836 */ /* 0x000fc80000000000 */
[----:B------:R-:W-:Y:S01]  /*04e0*/  IMAD.SHL.U32 R11, R14, 0x2, RZ ;  /* 0x000000020e0b7824 */ /* 0x000fe200078e00ff */
[----:B0-----:R-:W-:-:S04]  /*04f0*/  SHF.R.U32.HI R15, RZ, 0x14, R17 ;  /* 0x00000014ff0f7819 */ /* 0x001fc80000011611 */
[----:B------:R-:W-:Y:S02]  /*0500*/  LOP3.LUT R11, R7, R20, R11, 0x96, !PT ;  /* 0x00000014070b7212 */ /* 0x000fe400078e960b */
[----:B------:R-:W-:-:S05]  /*0510*/  LOP3.LUT R15, R15, 0x7ff, RZ, 0xc0, !PT ;  /* 0x000007ff0f0f7812 */ /* 0x000fca00078ec0ff */
[----:B------:R-:W-:Y:S01]  /*0520*/  VIADD R21, R15, 0xfffffc0c ;  /* 0xfffffc0c0f157836 */ /* 0x000fe20000000000 */
[----:B------:R-:W-:Y:S01]  /*0530*/  LOP3.LUT R15, R11, R14, RZ, 0x3c, !PT ;  /* 0x0000000e0b0f7212 */ /* 0x000fe200078e3cff */
[----:B------:R-:W-:Y:S01]  /*0540*/  IMAD.MOV.U32 R14, RZ, RZ, 0x2f800000 ;  /* 0x2f800000ff0e7424 */ /* 0x000fe200078e00ff */
[----:B-1----:R-:W-:Y:S02]  /*0550*/  DADD R18, -R18, 1 ;  /* 0x3ff0000012127429 */ /* 0x002fe40000000100 */
[CC--:B------:R-:W-:Y:S01]  /*0560*/  SHF.L.U32 R20, R16.reuse, R21.reuse, RZ ;  /* 0x0000001510147219 */ /* 0x0c0fe200000006ff */
[----:B------:R-:W-:Y:S01]  /*0570*/  IMAD.IADD R11, R15, 0x1, R10 ;  /* 0x000000010f0b7824 */ /* 0x000fe200078e020a */
[----:B------:R-:W-:Y:S02]  /*0580*/  SHF.L.U64.HI R21, R16, R21, R17 ;  /* 0x0000001510157219 */ /* 0x000fe40000010211 */
[----:B------:R-:W-:Y:S02]  /*0590*/  ISETP.NE.U32.AND P0, PT, R20, RZ, PT ;  /* 0x000000ff1400720c */ /* 0x000fe40003f05070 */
[----:B------:R-:W-:-:S02]  /*05a0*/  I2FP.F32.U32 R11, R11 ;  /* 0x0000000b000b7245 */ /* 0x000fc40000201000 */
[----:B------:R-:W-:-:S03]  /*05b0*/  ISETP.NE.AND.EX P0, PT, R21, -0x80000000, PT, P0 ;  /* 0x800000001500780c */ /* 0x000fc60003f05300 */
[----:B------:R-:W-:Y:S01]  /*05c0*/  FFMA R11, R11, R14, 1.1641532182693481445e-10 ;  /* 0x2f0000000b0b7423 */ /* 0x000fe2000000000e */
[----:B------:R-:W-:-:S09]  /*05d0*/  MOV R14, 0x5f0 ;  /* 0x000005f0000e7802 */ /* 0x000fd20000000f00 */
[----:B------:R-:W-:Y:S05]  /*05e0*/  CALL.REL.NOINC `($_Z12updateKernelPbS_dP17curandStateXORWOW$__internal_accurate_pow) ;  /* 0x0000000000e07944 */ /* 0x000fea0003c00000 */
[----:B------:R-:W-:Y:S05]  /*05f0*/  BSYNC.RECONVERGENT B1 ;  /* 0x0000000000017941 */ /* 0x000fea0003800200 */
.L_x_2:
[C---:B------:R-:W-:Y:S01]  /*0600*/  DSETP.NEU.AND P2, PT, R18.reuse, RZ, PT ;  /* 0x000000ff1200722a */ /* 0x040fe20003f4d000 */
[----:B------:R-:W-:Y:S01]  /*0610*/  IMAD.MOV.U32 R22, RZ, RZ, R25 ;  /* 0x000000ffff167224 */ /* 0x000fe200078e0019 */
[----:B------:R-:W-:Y:S01]  /*0620*/  DADD R20, R18, R16 ;  /* 0x0000000012147229 */ /* 0x000fe20000000010 */
[----:B------:R-:W-:Y:S01]  /*0630*/  IMAD.MOV.U32 R23, RZ, RZ, R26 ;  /* 0x000000ffff177224 */ /* 0x000fe200078e001a */
[----:B------:R-:W-:Y:S01]  /*0640*/  ISETP.LT.AND P1, PT, R19, RZ, !P0 ;  /* 0x000000ff1300720c */ /* 0x000fe20004721270 */
[----:B------:R-:W-:Y:S01]  /*0650*/  BSSY.RECONVERGENT B1, `(.L_x_3) ;  /* 0x0000018000017945 */ /* 0x000fe20003800200 */
[----:B------:R-:W-:-:S03]  /*0660*/  ISETP.GE.OR P3, PT, R17, RZ, P2 ;  /* 0x000000ff1100720c */ /* 0x000fc60001766670 */
[----:B------:R-:W-:-:S03]  /*0670*/  DADD R22, -RZ, -R22 ;  /* 0x00000000ff167229 */ /* 0x000fc60000000916 */
[----:B------:R-:W-:Y:S02]  /*0680*/  LOP3.LUT R20, R21, 0x7ff00000, RZ, 0xc0, !PT ;  /* 0x7ff0000015147812 */ /* 0x000fe400078ec0ff */
[----:B------:R-:W-:Y:S02]  /*0690*/  @!P2 SEL R14, R19, RZ, !P0 ;  /* 0x000000ff130ea207 */ /* 0x000fe40004000000 */
[----:B------:R-:W-:-:S03]  /*06a0*/  ISETP.NE.AND P0, PT, R20, 0x7ff00000, PT ;  /* 0x7ff000001400780c */ /* 0x000fc60003f05270 */
[----:B------:R-:W-:Y:S02]  /*06b0*/  @!P3 LOP3.LUT R14, R14, 0x7ff00000, RZ, 0xfc, !PT ;  /* 0x7ff000000e0eb812 */ /* 0x000fe400078efcff */
[----:B------:R-:W-:Y:S01]  /*06c0*/  FSEL R20, R22, R25, P1 ;  /* 0x0000001916147208 */ /* 0x000fe20000800000 */
[----:B------:R-:W-:Y:S01]  /*06d0*/  @!P2 IMAD.MOV.U32 R20, RZ, RZ, RZ ;  /* 0x000000ffff14a224 */ /* 0x000fe200078e00ff */
[----:B------:R-:W-:Y:S01]  /*06e0*/  FSEL R21, R23, R26, P1 ;  /* 0x0000001a17157208 */ /* 0x000fe20000800000 */
[----:B------:R-:W-:-:S05]  /*06f0*/  @!P2 IMAD.MOV.U32 R21, RZ, RZ, R14 ;  /* 0x000000ffff15a224 */ /* 0x000fca00078e000e */
[----:B------:R-:W-:Y:S05]  /*0700*/  @P0 BRA `(.L_x_4) ;  /* 0x0000000000300947 */ /* 0x000fea0003800000 */
[----:B------:R-:W-:-:S14]  /*0710*/  DSETP.NAN.AND P0, PT, R18, R18, PT ;  /* 0x000000121200722a */ /* 0x000fdc0003f08000 */
[----:B------:R-:W-:Y:S01]  /*0720*/  @P0 DADD R20, R18, R16 ;  /* 0x0000000012140229 */ /* 0x000fe20000000010 */
[----:B------:R-:W-:Y:S10]  /*0730*/  @P0 BRA `(.L_x_4) ;  /* 0x0000000000240947 */ /* 0x000ff40003800000 */
[----:B------:R-:W-:-:S14]  /*0740*/  DSETP.NEU.AND P0, PT, |R18|, +INF , PT ;  /* 0x7ff000001200742a */ /* 0x000fdc0003f0d200 */
[----:B------:R-:W-:Y:S05]  /*0750*/  @P0 BRA `(.L_x_4) ;  /* 0x00000000001c0947 */ /* 0x000fea0003800000 */
[C---:B------:R-:W-:Y:S01]  /*0760*/  ISETP.GE.AND P0, PT, R17.reuse, RZ, PT ;  /* 0x000000ff1100720c */ /* 0x040fe20003f06270 */
[----:B------:R-:W-:Y:S01]  /*0770*/  IMAD.MOV.U32 R20, RZ, RZ, RZ ;  /* 0x000000ffff147224 */ /* 0x000fe200078e00ff */
[----:B------:R-:W-:Y:S02]  /*0780*/  LOP3.LUT R16, R17, 0x7fffffff, RZ, 0xc0, !PT ;  /* 0x7fffffff11107812 */ /* 0x000fe400078ec0ff */
[----:B------:R-:W-:Y:S02]  /*0790*/  SEL R21, RZ, 0x7ff00000, !P0 ;  /* 0x7ff00000ff157807 */ /* 0x000fe40004000000 */
[----:B------:R-:W-:-:S03]  /*07a0*/  ISETP.NE.AND P0, PT, R16, 0x3fe00000, PT ;  /* 0x3fe000001000780c */ /* 0x000fc60003f05270 */
[----:B------:R-:W-:-:S05]  /*07b0*/  VIADD R14, R21, 0x80000000 ;  /* 0x80000000150e7836 */ /* 0x000fca0000000000 */
[----:B------:R-:W-:-:S07]  /*07c0*/  @P1 SEL R21, R14, R21, P0 ;  /* 0x000000150e151207 */ /* 0x000fce0000000000 */
.L_x_4:
[----:B------:R-:W-:Y:S05]  /*07d0*/  BSYNC.RECONVERGENT B1 ;  /* 0x0000000000017941 */ /* 0x000fea0003800200 */
.L_x_3:
[----:B------:R-:W-:Y:S01]  /*07e0*/  DADD R20, -R20, 1 ;  /* 0x3ff0000014147429 */ /* 0x000fe20000000100 */
[----:B------:R0:W1:Y:S01]  /*07f0*/  F2F.F64.F32 R16, R11 ;  /* 0x0000000b00107310 */ /* 0x0000620000201800 */
[----:B------:R-:W-:Y:S01]  /*0800*/  DSETP.NEU.AND P0, PT, R18, 1, PT ;  /* 0x3ff000001200742a */ /* 0x000fe20003f0d000 */
[----:B------:R-:W-:Y:S02]  /*0810*/  IMAD.MOV.U32 R14, RZ, RZ, 0x1 ;  /* 0x00000001ff0e7424 */ /* 0x000fe400078e00ff */
[----:B0-----:R-:W-:-:S05]  /*0820*/  IMAD.MOV.U32 R11, RZ, RZ, R4 ;  /* 0x000000ffff0b7224 */ /* 0x001fca00078e0004 */
[----:B------:R-:W-:Y:S02]  /*0830*/  FSEL R18, R20, RZ, P0 ;  /* 0x000000ff14127208 */ /* 0x000fe40000000000 */
[----:B------:R-:W-:-:S06]  /*0840*/  FSEL R19, R21, RZ, P0 ;  /* 0x000000ff15137208 */ /* 0x000fcc0000000000 */
[----:B-1----:R-:W-:Y:S01]  /*0850*/  DSETP.GT.AND P0, PT, R18, R16, PT ;  /* 0x000000101200722a */ /* 0x002fe20003f04000 */
[----:B------:R-:W-:Y:S02]  /*0860*/  IMAD.MOV.U32 R19, RZ, RZ, R6 ;  /* 0x000000ffff137224 */ /* 0x000fe400078e0006 */
[----:B------:R-:W-:-:S11]  /*0870*/  IMAD.MOV.U32 R18, RZ, RZ, R5 ;  /* 0x000000ffff127224 */ /* 0x000fd600078e0005 */
[----:B------:R-:W0:Y:S01]  /*0880*/  @P0 LDC.64 R16, c[0x0][0x388] ;  /* 0x0000e200ff100b82 */ /* 0x000e220000000a00 */
[----:B------:R-:W-:-:S04]  /*0890*/  @P0 IADD3 R0, PT, PT, R0, R37, RZ ;  /* 0x0000002500000210 */ /* 0x000fc80007ffe0ff */
[----:B0-----:R-:W-:-:S04]  /*08a0*/  @P0 IADD3 R16, P1, PT, R0, R16, RZ ;  /* 0x0000001000100210 */ /* 0x001fc80007f3e0ff */
[----:B------:R-:W-:Y:S02]  /*08b0*/  @P0 LEA.HI.X.SX32 R17, R0, R17, 0x1, P1 ;  /* 0x0000001100110211 */ /* 0x000fe400008f0eff */
[----:B------:R-:W-:Y:S01]  /*08c0*/  @P0 PRMT R0, R14, 0x7610, R0 ;  /* 0x000076100e000816 */ /* 0x000fe20000000000 */
[----:B------:R-:W-:-:S04]  /*08d0*/  IMAD.MOV.U32 R14, RZ, RZ, R7 ;  /* 0x000000ffff0e7224 */ /* 0x000fc800078e0007 */
[----:B------:R0:W-:Y:S03]  /*08e0*/  @P0 STG.E.U8 desc[UR4][R16.64], R0 ;  /* 0x0000000010000986 */ /* 0x0001e6000c101104 */
.L_x_1:
[----:B------:R-:W-:Y:S05]  /*08f0*/  BSYNC.RECONVERGENT B0 ;  /* 0x0000000000007941 */ /* 0x000fea0003800200 */
.L_x_0:
[----:B-----5:R-:W-:Y:S04]  /*0900*/  STG.E.64 desc[UR4][R2.64], R10 ;  /* 0x0000000a02007986 */ /* 0x020fe8000c101b04 */
[----:B------:R-:W-:Y:S04]  /*0910*/  STG.E.64 desc[UR4][R2.64+0x8], R18 ;  /* 0x0000081202007986 */ /* 0x000fe8000c101b04 */
[----:B------:R-:W-:Y:S04]  /*0920*/  STG.E.64 desc[UR4][R2.64+0x10], R14 ;  /* 0x0000100e02007986 */ /* 0x000fe8000c101b04 */
[----:B------:R-:W-:Y:S04]  /*0930*/  STG.E.64 desc[UR4][R2.64+0x18], R12 ;  /* 0x0000180c02007986 */ /* 0x000fe8000c101b04 */
[----:B------:R-:W-:Y:S04]  /*0940*/  STG.E.64 desc[UR4][R2.64+0x28], R8 ;  /* 0x0000280802007986 */ /* 0x000fe8000c101b04 */
[----:B------:R-:W-:Y:S01]  /*0950*/  STG.E desc[UR4][R2.64+0x20], R39 ;  /* 0x0000202702007986 */ /* 0x000fe2000c101904 */
[----:B------:R-:W-:Y:S05]  /*0960*/  EXIT ;  /* 0x000000000000794d */ /* 0x000fea0003800000 */
        .type           $_Z12updateKernelPbS_dP17curandStateXORWOW$__internal_accurate_pow,@function
        .size           $_Z12updateKernelPbS_dP17curandStateXORWOW$__internal_accurate_pow,(.L_x_16 - $_Z12updateKernelPbS_dP17curandStateXORWOW$__internal_accurate_pow)
$_Z12updateKernelPbS_dP17curandStateXORWOW$__internal_accurate_pow:
[----:B------:R-:W-:Y:S01]  /*0970*/  DADD R24, -RZ, |R18| ;  /* 0x00000000ff187229 */ /* 0x000fe20000000512 */
[----:B------:R-:W-:Y:S01]  /*0980*/  IMAD.MOV.U32 R22, RZ, RZ, RZ ;  /* 0x000000ffff167224 */ /* 0x000fe200078e00ff */
[----:B------:R-:W-:Y:S01]  /*0990*/  UMOV UR6, 0x7d2cafe2 ;  /* 0x7d2cafe200067882 */ /* 0x000fe20000000000 */
[----:B------:R-:W-:Y:S01]  /*09a0*/  UMOV UR7, 0x3eb0f5ff ;  /* 0x3eb0f5ff00077882 */ /* 0x000fe20000000000 */
[----:B------:R-:W-:Y:S01]  /*09b0*/  UMOV UR8, 0x3b39803f ;  /* 0x3b39803f00087882 */ /* 0x000fe20000000000 */
[----:B------:R-:W-:-:S05]  /*09c0*/  UMOV UR9, 0x3c7abc9e ;  /* 0x3c7abc9e00097882 */ /* 0x000fca0000000000 */
[----:B------:R-:W-:Y:S01]  /*09d0*/  ISETP.GT.U32.AND P1, PT, R25, 0xfffff, PT ;  /* 0x000fffff1900780c */ /* 0x000fe20003f24070 */
[--C-:B------:R-:W-:Y:S01]  /*09e0*/  IMAD.MOV.U32 R20, RZ, RZ, R25.reuse ;  /* 0x000000ffff147224 */ /* 0x100fe200078e0019 */
[----:B------:R-:W-:-:S11]  /*09f0*/  SHF.R.U32.HI R36, RZ, 0x14, R25 ;  /* 0x00000014ff247819 */ /* 0x000fd60000011619 */
[----:B------:R-:W-:-:S10]  /*0a00*/  @!P1 DMUL R26, R24, 1.80143985094819840000e+16 ;  /* 0x43500000181a9828 */ /* 0x000fd40000000000 */
[----:B------:R-:W-:Y:S01]  /*0a10*/  @!P1 IMAD.MOV.U32 R20, RZ, RZ, R27 ;  /* 0x000000ffff149224 */ /* 0x000fe200078e001b */
[----:B------:R-:W-:Y:S01]  /*0a20*/  @!P1 LEA.HI R36, R27, 0xffffffca, RZ, 0xc ;  /* 0xffffffca1b249811 */ /* 0x000fe200078f60ff */
[----:B------:R-:W-:-:S03]  /*0a30*/  @!P1 IMAD.MOV.U32 R24, RZ, RZ, R26 ;  /* 0x000000ffff189224 */ /* 0x000fc600078e001a */
[----:B------:R-:W-:Y:S01]  /*0a40*/  LOP3.LUT R20, R20, 0x800fffff, RZ, 0xc0, !PT ;  /* 0x800fffff14147812 */ /* 0x000fe200078ec0ff */
[----:B------:R-:W-:-:S03]  /*0a50*/  IMAD.MOV.U32 R28, RZ, RZ, R24 ;  /* 0x000000ffff1c7224 */ /* 0x000fc600078e0018 */
[----:B------:R-:W-:-:S04]  /*0a60*/  LOP3.LUT R29, R20, 0x3ff00000, RZ, 0xfc, !PT ;  /* 0x3ff00000141d7812 */ /* 0x000fc800078efcff */
[----:B------:R-:W-:-:S13]  /*0a70*/  ISETP.GE.U32.AND P2, PT, R29, 0x3ff6a09f, PT ;  /* 0x3ff6a09f1d00780c */ /* 0x000fda0003f46070 */
[----:B------:R-:W-:-:S04]  /*0a80*/  @P2 VIADD R21, R29, 0xfff00000 ;  /* 0xfff000001d152836 */ /* 0x000fc80000000000 */
[----:B------:R-:W-:-:S06]  /*0a90*/  @P2 IMAD.MOV.U32 R29, RZ, RZ, R21 ;  /* 0x000000ffff1d2224 */ /* 0x000fcc00078e0015 */
[C---:B------:R-:W-:Y:S02]  /*0aa0*/  DADD R30, R28.reuse, 1 ;  /* 0x3ff000001c1e7429 */ /* 0x040fe40000000000 */
[----:B------:R-:W-:-:S04]  /*0ab0*/  DADD R28, R28, -1 ;  /* 0xbff000001c1c7429 */ /* 0x000fc80000000000 */
[----:B------:R-:W0:Y:S02]  /*0ac0*/  MUFU.RCP64H R23, R31 ;  /* 0x0000001f00177308 */ /* 0x000e240000001800 */
[----:B0-----:R-:W-:-:S08]  /*0ad0*/  DFMA R20, -R30, R22, 1 ;  /* 0x3ff000001e14742b */ /* 0x001fd00000000116 */
[----:B------:R-:W-:-:S08]  /*0ae0*/  DFMA R20, R20, R20, R20 ;  /* 0x000000141414722b */ /* 0x000fd00000000014 */
[----:B------:R-:W-:-:S08]  /*0af0*/  DFMA R22, R22, R20, R22 ;  /* 0x000000141616722b */ /* 0x000fd00000000016 */
[----:B------:R-:W-:-:S08]  /*0b00*/  DMUL R20, R28, R22 ;  /* 0x000000161c147228 */ /* 0x000fd00000000000 */
[----:B------:R-:W-:-:S08]  /*0b10*/  DFMA R20, R28, R22, R20 ;  /* 0x000000161c14722b */ /* 0x000fd00000000014 */
[----:B------:R-:W-:Y:S02]  /*0b20*/  DADD R32, R28, -R20 ;  /* 0x000000001c207229 */ /* 0x000fe40000000814 */
[----:B------:R-:W-:-:S06]  /*0b30*/  DMUL R30, R20, R20 ;  /* 0x00000014141e7228 */ /* 0x000fcc0000000000 */
[----:B------:R-:W-:-:S08]  /*0b40*/  DADD R32, R32, R32 ;  /* 0x0000000020207229 */ /* 0x000fd00000000020 */
[----:B------:R-:W-:Y:S01]  /*0b50*/  DFMA R28, R28, -R20, R32 ;  /* 0x800000141c1c722b */ /* 0x000fe20000000020 */
[----:B------:R-:W-:Y:S02]  /*0b60*/  IMAD.MOV.U32 R32, RZ, RZ, 0x41ad3b5a ;  /* 0x41ad3b5aff207424 */ /* 0x000fe400078e00ff */
[----:B------:R-:W-:-:S05]  /*0b70*/  IMAD.MOV.U32 R33, RZ, RZ, 0x3ed0f5d2 ;  /* 0x3ed0f5d2ff217424 */ /* 0x000fca00078e00ff */
[----:B------:R-:W-:Y:S02]  /*0b80*/  DMUL R22, R22, R28 ;  /* 0x0000001c16167228 */ /* 0x000fe40000000000 */
[----:B------:R-:W-:Y:S01]  /*0b90*/  DFMA R32, R30, UR6, R32 ;  /* 0x000000061e207c2b */ /* 0x000fe20008000020 */
[----:B------:R-:W-:Y:S01]  /*0ba0*/  UMOV UR6, 0x75488a3f ;  /* 0x75488a3f00067882 */ /* 0x000fe20000000000 */
[----:B------:R-:W-:-:S06]  /*0bb0*/  UMOV UR7, 0x3ef3b20a ;  /* 0x3ef3b20a00077882 */ /* 0x000fcc0000000000 */
[----:B------:R-:W-:Y:S01]  /*0bc0*/  DFMA R32, R30, R32, UR6 ;  /* 0x000000061e207e2b */ /* 0x000fe20008000020 */
        /* <DEDUP_REMOVED lines=13> */
[----:B------:R-:W-:Y:S01]  /*0ca0*/  UMOV UR7, 0x3fb55555 ;  /* 0x3fb5555500077882 */ /* 0x000fe20000000000 */
[----:B------:R-:W-:-:S05]  /*0cb0*/  DMUL R32, R20, R20 ;  /* 0x0000001414207228 */ /* 0x000fca0000000000 */
[----:B------:R-:W-:-:S08]  /*0cc0*/  DFMA R24, R30, R28, UR6 ;  /* 0x000000061e187e2b */ /* 0x000fd0000800001c */
[----:B------:R-:W-:Y:S01]  /*0cd0*/  DADD R26, -R24, UR6 ;  /* 0x00000006181a7e29 */ /* 0x000fe20008000100 */
[----:B------:R-:W-:Y:S01]  /*0ce0*/  UMOV UR6, 0xb9e7b0 ;  /* 0x00b9e7b000067882 */ /* 0x000fe20000000000 */
[----:B------:R-:W-:-:S06]  /*0cf0*/  UMOV UR7, 0x3c46a4cb ;  /* 0x3c46a4cb00077882 */ /* 0x000fcc0000000000 */
[----:B------:R-:W-:Y:S02]  /*0d00*/  DFMA R30, R30, R28, R26 ;  /* 0x0000001c1e1e722b */ /* 0x000fe4000000001a */
[----:B------:R-:W-:Y:S01]  /*0d10*/  DFMA R26, R20, R20, -R32 ;  /* 0x00000014141a722b */ /* 0x000fe20000000820 */
[----:B------:R-:W-:Y:S02]  /*0d20*/  VIADD R29, R23, 0x100000 ;  /* 0x00100000171d7836 */ /* 0x000fe40000000000 */
[----:B------:R-:W-:-:S03]  /*0d30*/  IMAD.MOV.U32 R28, RZ, RZ, R22 ;  /* 0x000000ffff1c7224 */ /* 0x000fc600078e0016 */
[----:B------:R-:W-:Y:S01]  /*0d40*/  DADD R30, R30, -UR6 ;  /* 0x800000061e1e7e29 */ /* 0x000fe20008000000 */
[----:B------:R-:W-:Y:S01]  /*0d50*/  UMOV UR6, 0x80000000 ;  /* 0x8000000000067882 */ /* 0x000fe20000000000 */
[----:B------:R-:W-:Y:S01]  /*0d60*/  UMOV UR7, 0x43300000 ;  /* 0x4330000000077882 */ /* 0x000fe20000000000 */
[C---:B------:R-:W-:Y:S02]  /*0d70*/  DFMA R26, R20.reuse, R28, R26 ;  /* 0x0000001c141a722b */ /* 0x040fe4000000001a */
[----:B------:R-:W-:-:S08]  /*0d80*/  DMUL R28, R20, R32 ;  /* 0x00000020141c7228 */ /* 0x000fd00000000000 */
[----:B------:R-:W-:-:S08]  /*0d90*/  DFMA R34, R20, R32, -R28 ;  /* 0x000000201422722b */ /* 0x000fd0000000081c */
[----:B------:R-:W-:-:S08]  /*0da0*/  DFMA R34, R22, R32, R34 ;  /* 0x000000201622722b */ /* 0x000fd00000000022 */
[----:B------:R-:W-:Y:S02]  /*0db0*/  DFMA R34, R20, R26, R34 ;  /* 0x0000001a1422722b */ /* 0x000fe40000000022 */
[----:B------:R-:W-:-:S08]  /*0dc0*/  DADD R26, R24, R30 ;  /* 0x00000000181a7229 */ /* 0x000fd0000000001e */
[----:B------:R-:W-:Y:S02]  /*0dd0*/  DADD R32, R24, -R26 ;  /* 0x0000000018207229 */ /* 0x000fe4000000081a */
[----:B------:R-:W-:-:S06]  /*0de0*/  DMUL R24, R26, R28 ;  /* 0x0000001c1a187228 */ /* 0x000fcc0000000000 */
[----:B------:R-:W-:Y:S02]  /*0df0*/  DADD R32, R30, R32 ;  /* 0x000000001e207229 */ /* 0x000fe40000000020 */
[----:B------:R-:W-:-:S08]  /*0e00*/  DFMA R30, R26, R28, -R24 ;  /* 0x0000001c1a1e722b */ /* 0x000fd00000000818 */
[----:B------:R-:W-:-:S08]  /*0e10*/  DFMA R30, R26, R34, R30 ;  /* 0x000000221a1e722b */ /* 0x000fd0000000001e */
[----:B------:R-:W-:-:S08]  /*0e20*/  DFMA R32, R32, R28, R30 ;  /* 0x0000001c2020722b */ /* 0x000fd0000000001e */
[----:B------:R-:W-:-:S08]  /*0e30*/  DADD R28, R24, R32 ;  /* 0x00000000181c7229 */ /* 0x000fd00000000020 */
[--C-:B------:R-:W-:Y:S02]  /*0e40*/  DADD R26, R20, R28.reuse ;  /* 0x00000000141a7229 */ /* 0x100fe4000000001c */
[----:B------:R-:W-:-:S06]  /*0e50*/  DADD R24, R24, -R28 ;  /* 0x0000000018187229 */ /* 0x000fcc000000081c */
[----:B------:R-:W-:Y:S02]  /*0e60*/  DADD R20, R20, -R26 ;  /* 0x0000000014147229 */ /* 0x000fe4000000081a */
[----:B------:R-:W-:-:S06]  /*0e70*/  DADD R24, R32, R24 ;  /* 0x0000000020187229 */ /* 0x000fcc0000000018 */
[----:B------:R-:W-:-:S08]  /*0e80*/  DADD R20, R28, R20 ;  /* 0x000000001c147229 */ /* 0x000fd00000000014 */
[----:B------:R-:W-:Y:S01]  /*0e90*/  DADD R24, R24, R20 ;  /* 0x0000000018187229 */ /* 0x000fe20000000014 */
[C---:B------:R-:W-:Y:S01]  /*0ea0*/  IADD3 R20, PT, PT, R36.reuse, -0x3ff, RZ ;  /* 0xfffffc0124147810 */ /* 0x040fe20007ffe0ff */
[----:B------:R-:W-:-:S06]  /*0eb0*/  @P2 VIADD R20, R36, 0xfffffc02 ;  /* 0xfffffc0224142836 */ /* 0x000fcc0000000000 */
[----:B------:R-:W-:Y:S01]  /*0ec0*/  DADD R24, R22, R24 ;  /* 0x0000000016187229 */ /* 0x000fe20000000018 */
[----:B------:R-:W-:Y:S01]  /*0ed0*/  LOP3.LUT R22, R20, 0x80000000, RZ, 0x3c, !PT ;  /* 0x8000000014167812 */ /* 0x000fe200078e3cff */
[----:B------:R-:W-:-:S06]  /*0ee0*/  IMAD.MOV.U32 R23, RZ, RZ, 0x43300000 ;  /* 0x43300000ff177424 */ /* 0x000fcc00078e00ff */
[----:B------:R-:W-:Y:S02]  /*0ef0*/  DADD R28, R26, R24 ;  /* 0x000000001a1c7229 */ /* 0x000fe40000000018 */
[----:B------:R-:W-:Y:S01]  /*0f00*/  DADD R22, R22, -UR6 ;  /* 0x8000000616167e29 */ /* 0x000fe20008000000 */
[----:B------:R-:W-:Y:S01]  /*0f10*/  UMOV UR6, 0xfefa39ef ;  /* 0xfefa39ef00067882 */ /* 0x000fe20000000000 */
[----:B------:R-:W-:-:S04]  /*0f20*/  UMOV UR7, 0x3fe62e42 ;  /* 0x3fe62e4200077882 */ /* 0x000fc80000000000 */
[--C-:B------:R-:W-:Y:S02]  /*0f30*/  DADD R26, R26, -R28.reuse ;  /* 0x000000001a1a7229 */ /* 0x100fe4000000081c */
[----:B------:R-:W-:-:S06]  /*0f40*/  DFMA R20, R22, UR6, R28 ;  /* 0x0000000616147c2b */ /* 0x000fcc000800001c */
[----:B------:R-:W-:Y:S02]  /*0f50*/  DADD R26, R24, R26 ;  /* 0x00000000181a7229 */ /* 0x000fe4000000001a */
[----:B------:R-:W-:-:S08]  /*0f60*/  DFMA R30, R22, -UR6, R20 ;  /* 0x80000006161e7c2b */ /* 0x000fd00008000014 */
[----:B------:R-:W-:Y:S01]  /*0f70*/  DADD R30, -R28, R30 ;  /* 0x000000001c1e7229 */ /* 0x000fe2000000011e */
[----:B------:R-:W-:Y:S01]  /*0f80*/  LOP3.LUT R29, R17, 0xff0fffff, RZ, 0xc0, !PT ;  /* 0xff0fffff111d7812 */ /* 0x000fe200078ec0ff */
[----:B------:R-:W-:-:S06]  /*0f90*/  IMAD.MOV.U32 R28, RZ, RZ, R16 ;  /* 0x000000ffff1c7224 */ /* 0x000fcc00078e0010 */
[----:B------:R-:W-:-:S08]  /*0fa0*/  DADD R26, R26, -R30 ;  /* 0x000000001a1a7229 */ /* 0x000fd0000000081e */
[----:B------:R-:W-:Y:S01]  /*0fb0*/  DFMA R26, R22, UR8, R26 ;  /* 0x00000008161a7c2b */ /* 0x000fe2000800001a */
[----:B------:R-:W-:-:S05]  /*0fc0*/  IMAD.SHL.U32 R22, R17, 0x2, RZ ;  /* 0x0000000211167824 */ /* 0x000fca00078e00ff */
[----:B------:R-:W-:Y:S02]  /*0fd0*/  ISETP.GT.U32.AND P1, PT, R22, -0x2000001, PT ;  /* 0xfdffffff1600780c */ /* 0x000fe40003f24070 */
[----:B------:R-:W-:Y:S02]  /*0fe0*/  DADD R22, R20, R26 ;  /* 0x0000000014167229 */ /* 0x000fe4000000001a */
[----:B------:R-:W-:-:S06]  /*0ff0*/  SEL R29, R29, R17, P1 ;  /* 0x000000111d1d7207 */ /* 0x000fcc0000800000 */
[----:B------:R-:W-:Y:S02]  /*1000*/  DADD R24, R20, -R22 ;  /* 0x0000000014187229 */ /* 0x000fe40000000816 */
[----:B------:R-:W-:-:S06]  /*1010*/  DMUL R20, R22, R28 ;  /* 0x0000001c16147228 */ /* 0x000fcc0000000000 */
[----:B------:R-:W-:Y:S02]  /*1020*/  DADD R26, R26, R24 ;  /* 0x000000001a1a7229 */ /* 0x000fe40000000018 */
[----:B------:R-:W-:Y:S01]  /*1030*/  DFMA R22, R22, R28, -R20 ;  /* 0x0000001c1616722b */ /* 0x000fe20000000814 */
[----:B------:R-:W-:Y:S02]  /*1040*/  IMAD.MOV.U32 R24, RZ, RZ, 0x652b82fe ;  /* 0x652b82feff187424 */ /* 0x000fe400078e00ff */
[----:B------:R-:W-:-:S05]  /*1050*/  IMAD.MOV.U32 R25, RZ, RZ, 0x3ff71547 ;  /* 0x3ff71547ff197424 */ /* 0x000fca00078e00ff */
[----:B------:R-:W-:-:S08]  /*1060*/  DFMA R26, R26, R28, R22 ;  /* 0x0000001c1a1a722b */ /* 0x000fd00000000016 */
[----:B------:R-:W-:-:S08]  /*1070*/  DADD R22, R20, R26 ;  /* 0x0000000014167229 */ /* 0x000fd0000000001a */
[----:B------:R-:W-:Y:S02]  /*1080*/  DFMA R24, R22, R24, 6.75539944105574400000e+15 ;  /* 0x433800001618742b */ /* 0x000fe40000000018 */
[----:B------:R-:W-:Y:S01]  /*1090*/  FSETP.GEU.AND P1, PT, |R23|, 4.1917929649353027344, PT ;  /* 0x4086232b1700780b */ /* 0x000fe20003f2e200 */
[----:B------:R-:W-:-:S05]  /*10a0*/  DADD R20, R20, -R22 ;  /* 0x0000000014147229 */ /* 0x000fca0000000816 */
[----:B------:R-:W-:-:S03]  /*10b0*/  DADD R28, R24, -6.75539944105574400000e+15 ;  /* 0xc3380000181c7429 */ /* 0x000fc60000000000 */
[----:B------:R-:W-:-:S05]  /*10c0*/  DADD R26, R26, R20 ;  /* 0x000000001a1a7229 */ /* 0x000fca0000000014 */
[----:B------:R-:W-:Y:S01]  /*10d0*/  DFMA R30, R28, -UR6, R22 ;  /* 0x800000061c1e7c2b */ /* 0x000fe20008000016 */
[----:B------:R-:W-:Y:S01]  /*10e0*/  UMOV UR6, 0x3b39803f ;  /* 0x3b39803f00067882 */ /* 0x000fe20000000000 */
[----:B------:R-:W-:-:S06]  /*10f0*/  UMOV UR7, 0x3c7abc9e ;  /* 0x3c7abc9e00077882 */ /* 0x000fcc0000000000 */
[----:B------:R-:W-:Y:S01]  /*1100*/  DFMA R28, R28, -UR6, R30 ;  /* 0x800000061c1c7c2b */ /* 0x000fe2000800001e */
[----:B------:R-:W-:Y:S01]  /*1110*/  UMOV UR6, 0x69ce2bdf ;  /* 0x69ce2bdf00067882 */ /* 0x000fe20000000000 */
[----:B------:R-:W-:Y:S01]  /*1120*/  IMAD.MOV.U32 R30, RZ, RZ, -0x35dec16 ;  /* 0xfca213eaff1e7424 */ /* 0x000fe200078e00ff */
[----:B------:R-:W-:Y:S01]  /*1130*/  UMOV UR7, 0x3e5ade15 ;  /* 0x3e5ade1500077882 */ /* 0x000fe20000000000 */
[----:B------:R-:W-:-:S06]  /*1140*/  IMAD.MOV.U32 R31, RZ, RZ, 0x3e928af3 ;  /* 0x3e928af3ff1f7424 */ /* 0x000fcc00078e00ff */
        /* <DEDUP_REMOVED lines=24> */
[----:B------:R-:W-:-:S08]  /*12d0*/  DFMA R30, R28, R30, UR6 ;  /* 0x000000061c1e7e2b */ /* 0x000fd0000800001e */
[----:B------:R-:W-:-:S08]  /*12e0*/  DFMA R30, R28, R30, 1 ;  /* 0x3ff000001c1e742b */ /* 0x000fd0000000001e */
[----:B------:R-:W-:-:S10]  /*12f0*/  DFMA R28, R28, R30, 1 ;  /* 0x3ff000001c1c742b */ /* 0x000fd4000000001e */
[----:B------:R-:W-:Y:S02]  /*1300*/  IMAD R21, R24, 0x100000, R29 ;  /* 0x0010000018157824 */ /* 0x000fe400078e021d */
[----:B------:R-:W-:Y:S01]  /*1310*/  IMAD.MOV.U32 R20, RZ, RZ, R28 ;  /* 0x000000ffff147224 */ /* 0x000fe200078e001c */
[----:B------:R-:W-:Y:S06]  /*1320*/  @!P1 BRA `(.L_x_5) ;  /* 0x0000000000309947 */ /* 0x000fec0003800000 */
[----:B------:R-:W-:Y:S01]  /*1330*/  FSETP.GEU.AND P2, PT, |R23|, 4.2275390625, PT ;  /* 0x408748001700780b */ /* 0x000fe20003f4e200 */
[C---:B------:R-:W-:Y:S02]  /*1340*/  DADD R30, R22.reuse, +INF ;  /* 0x7ff00000161e7429 */ /* 0x040fe40000000000 */
[----:B------:R-:W-:-:S08]  /*1350*/  DSETP.GEU.AND P1, PT, R22, RZ, PT ;  /* 0x000000ff1600722a */ /* 0x000fd00003f2e000 */
[----:B------:R-:W-:Y:S02]  /*1360*/  FSEL R21, R31, RZ, P1 ;  /* 0x000000ff1f157208 */ /* 0x000fe40000800000 */
[----:B------:R-:W-:-:S04]  /*1370*/  @!P2 LEA.HI R20, R24, R24, RZ, 0x1 ;  /* 0x000000181814a211 */ /* 0x000fc800078f08ff */
[----:B------:R-:W-:Y:S02]  /*1380*/  @!P2 SHF.R.S32.HI R23, RZ, 0x1, R20 ;  /* 0x00000001ff17a819 */ /* 0x000fe40000011414 */
[----:B------:R-:W-:-:S03]  /*1390*/  FSEL R20, R30, RZ, P1 ;  /* 0x000000ff1e147208 */ /* 0x000fc60000800000 */
[----:B------:R-:W-:Y:S02]  /*13a0*/  @!P2 IMAD.IADD R22, R24, 0x1, -R23 ;  /* 0x000000011816a824 */ /* 0x000fe400078e0a17 */
[----:B------:R-:W-:-:S03]  /*13b0*/  @!P2 IMAD R29, R23, 0x100000, R29 ;  /* 0x00100000171da824 */ /* 0x000fc600078e021d */
[----:B------:R-:W-:Y:S01]  /*13c0*/  @!P2 LEA R23, R22, 0x3ff00000, 0x14 ;  /* 0x3ff000001617a811 */ /* 0x000fe200078ea0ff */
[----:B------:R-:W-:-:S06]  /*13d0*/  @!P2 IMAD.MOV.U32 R22, RZ, RZ, RZ ;  /* 0x000000ffff16a224 */ /* 0x000fcc00078e00ff */
[----:B------:R-:W-:-:S11]  /*13e0*/  @!P2 DMUL R20, R28, R22 ;  /* 0x000000161c14a228 */ /* 0x000fd60000000000 */
.L_x_5:
[----:B------:R-:W-:Y:S02]  /*13f0*/  DFMA R26, R26, R20, R20 ;  /* 0x000000141a1a722b */ /* 0x000fe40000000014 */
[----:B------:R-:W-:-:S08]  /*1400*/  DSETP.NEU.AND P1, PT, |R20|, +INF , PT ;  /* 0x7ff000001400742a */ /* 0x000fd00003f2d200 */
[----:B------:R-:W-:Y:S01]  /*1410*/  FSEL R25, R20, R26, !P1 ;  /* 0x0000001a14197208 */ /* 0x000fe20004800000 */
[----:B------:R-:W-:Y:S01]  /*1420*/  IMAD.MOV.U32 R20, RZ, RZ, R14 ;  /* 0x000000ffff147224 */ /* 0x000fe200078e000e */
[----:B------:R-:W-:Y:S01]  /*1430*/  FSEL R26, R21, R27, !P1 ;  /* 0x0000001b151a7208 */ /* 0x000fe20004800000 */
[----:B------:R-:W-:-:S04]  /*1440*/  IMAD.MOV.U32 R21, RZ, RZ, 0x0 ;  /* 0x00000000ff157424 */ /* 0x000fc800078e00ff */
[----:B------:R-:W-:Y:S05]  /*1450*/  RET.REL.NODEC R20 `(_Z12updateKernelPbS_dP17curandStateXORWOW) ;  /* 0xffffffe814e87950 */ /* 0x000fea0003c3ffff */
.L_x_6:
[----:B------:R-:W-:-:S00]  /*1460*/  BRA `(.L_x_6) ;  /* 0xfffffffc00fc7947 */ /* 0x000fc0000383ffff */
[----:B------:R-:W-:-:S00]  /*1470*/  NOP ;  /* 0x0000000000007918 */ /* 0x000fc00000000000 */
        /* <DEDUP_REMOVED lines=8> */
.L_x_16:


//--------------------- .text._Z10initCurandP17curandStateXORWOWy --------------------------
	.section	.text._Z10initCurandP17curandStateXORWOWy,"ax",@progbits
	.align	128
        .global         _Z10initCurandP17curandStateXORWOWy
        .type           _Z10initCurandP17curandStateXORWOWy,@function
        .size           _Z10initCurandP17curandStateXORWOWy,(.L_x_18 - _Z10initCurandP17curandStateXORWOWy)
        .other          _Z10initCurandP17curandStateXORWOWy,@"STO_CUDA_ENTRY STV_DEFAULT"
_Z10initCurandP17curandStateXORWOWy:
.text._Z10initCurandP17curandStateXORWOWy:
[----:B------:R-:W-:Y:S01]  /*0000*/  LDC R1, c[0x0][0x37c] ;  /* 0x0000df00ff017b82 */ /* 0x000fe20000000800 */
[----:B------:R-:W0:Y:S01]  /*0010*/  S2R R3, SR_TID.Y ;  /* 0x0000000000037919 */ /* 0x000e220000002200 */
[----:B------:R-:W1:Y:S06]  /*0020*/  LDCU UR7, c[0x0][0x360] ;  /* 0x00006c00ff0777ac */ /* 0x000e6c0008000800 */
[----:B------:R-:W0:Y:S01]  /*0030*/  S2UR UR4, SR_CTAID.Y ;  /* 0x00000000000479c3 */ /* 0x000e220000002600 */
[----:B------:R-:W-:Y:S01]  /*0040*/  BSSY.RECONVERGENT B0, `(.L_x_7) ;  /* 0x00000eb000007945 */ /* 0x000fe20003800200 */
[----:B------:R-:W1:Y:S06]  /*0050*/  S2R R13, SR_TID.X ;  /* 0x00000000000d7919 */ /* 0x000e6c0000002100 */
[----:B------:R-:W0:Y:S08]  /*0060*/  LDC R0, c[0x0][0x364] ;  /* 0x0000d900ff007b82 */ /* 0x000e300000000800 */
[----:B------:R-:W2:Y:S08]  /*0070*/  LDC.64 R8, c[0x0][0x388] ;  /* 0x0000e200ff087b82 */ /* 0x000eb00000000a00 */
[----:B------:R-:W3:Y:S08]  /*0080*/  S2UR UR6, SR_CTAID.X ;  /* 0x00000000000679c3 */ /* 0x000ef00000002500 */
[----:B------:R-:W3:Y:S01]  /*0090*/  LDC R5, c[0x0][0x370] ;  /* 0x0000dc00ff057b82 */ /* 0x000ee20000000800 */
[----:B0-----:R-:W-:Y:S01]  /*00a0*/  IMAD R0, R0, UR4, R3 ;  /* 0x0000000400007c24 */ /* 0x001fe2000f8e0203 */
[----:B------:R-:W0:Y:S06]  /*00b0*/  LDCU.64 UR4, c[0x0][0x358] ;  /* 0x00006b00ff0477ac */ /* 0x000e2c0008000a00 */
[----:B------:R-:W4:Y:S01]  /*00c0*/  LDC.64 R6, c[0x0][0x380] ;  /* 0x0000e000ff067b82 */ /* 0x000f220000000a00 */
[----:B--2---:R-:W-:-:S02]  /*00d0*/  LOP3.LUT R2, R8, 0xaad26b49, RZ, 0x3c, !PT ;  /* 0xaad26b4908027812 */ /* 0x004fc400078e3cff */
[----:B------:R-:W-:-:S03]  /*00e0*/  LOP3.LUT R3, R9, 0xf7dcefdd, RZ, 0x3c, !PT ;  /* 0xf7dcefdd09037812 */ /* 0x000fc600078e3cff */
[----:B------:R-:W-:Y:S02]  /*00f0*/  IMAD R2, R2, 0x4182bed5, RZ ;  /* 0x4182bed502027824 */ /* 0x000fe400078e02ff */
[----:B------:R-:W-:Y:S02]  /*0100*/  IMAD R3, R3, -0x658354e5, RZ ;  /* 0x9a7cab1b03037824 */ /* 0x000fe400078e02ff */
[C---:B------:R-:W-:Y:S01]  /*0110*/  VIADD R11, R2.reuse, 0x583f19 ;  /* 0x00583f19020b7836 */ /* 0x040fe20000000000 */
[C---:B------:R-:W-:Y:S01]  /*0120*/  LOP3.LUT R8, R2.reuse, 0x159a55e5, RZ, 0x3c, !PT ;  /* 0x159a55e502087812 */ /* 0x040fe200078e3cff */
[C---:B------:R-:W-:Y:S01]  /*0130*/  VIADD R9, R3.reuse, 0x1f123bb5 ;  /* 0x1f123bb503097836 */ /* 0x040fe20000000000 */
[----:B------:R-:W-:Y:S02]  /*0140*/  IADD3 R4, PT, PT, R2, 0x64f0c9, R3 ;  /* 0x0064f0c902047810 */ /* 0x000fe40007ffe003 */
[----:B------:R-:W-:Y:S01]  /*0150*/  LOP3.LUT R10, R3, 0x5491333, RZ, 0x3c, !PT ;  /* 0x05491333030a7812 */ /* 0x000fe200078e3cff */
[----:B---3--:R-:W-:-:S02]  /*0160*/  IMAD R0, R0, R5, UR6 ;  /* 0x0000000600007e24 */ /* 0x008fc4000f8e0205 */
[----:B------:R-:W-:Y:S02]  /*0170*/  VIADD R5, R2, 0x75bcd15 ;  /* 0x075bcd1502057836 */ /* 0x000fe40000000000 */
[----:B-1----:R-:W-:-:S04]  /*0180*/  IMAD R13, R0, UR7, R13 ;  /* 0x00000007000d7c24 */ /* 0x002fc8000f8e020d */
[C---:B----4-:R-:W-:Y:S01]  /*0190*/  IMAD.WIDE R6, R13.reuse, 0x30, R6 ;  /* 0x000000300d067825 */ /* 0x050fe200078e0206 */
[----:B------:R-:W-:-:S04]  /*01a0*/  ISETP.NE.AND P0, PT, R13, RZ, PT ;  /* 0x000000ff0d00720c */ /* 0x000fc80003f05270 */
[----:B0-----:R0:W-:Y:S04]  /*01b0*/  STG.E.64 desc[UR4][R6.64], R4 ;  /* 0x0000000406007986 */ /* 0x0011e8000c101b04 */
[----:B------:R0:W-:Y:S04]  /*01c0*/  STG.E.64 desc[UR4][R6.64+0x8], R8 ;  /* 0x0000080806007986 */ /* 0x0001e8000c101b04 */
[----:B------:R0:W-:Y:S01]  /*01d0*/  STG.E.64 desc[UR4][R6.64+0x10], R10 ;  /* 0x0000100a06007986 */ /* 0x0001e2000c101b04 */
[----:B------:R-:W-:Y:S05]  /*01e0*/  @!P0 BRA `(.L_x_8) ;  /* 0x0000000c00408947 */ /* 0x000fea0003800000 */
[----:B------:R-:W-:Y:S01]  /*01f0*/  SHF.R.S32.HI R0, RZ, 0x1f, R13 ;  /* 0x0000001fff007819 */ /* 0x000fe2000001140d */
[----:B------:R-:W-:-:S07]  /*0200*/  IMAD.MOV.U32 R12, RZ, RZ, RZ ;  /* 0x000000ffff0c7224 */ /* 0x000fce00078e00ff */
.L_x_14:
[----:B-1----:R-:W-:Y:S01]  /*0210*/  LOP3.LUT R2, R13, 0x3, RZ, 0xc0, !PT ;  /* 0x000000030d027812 */ /* 0x002fe200078ec0ff */
[----:B------:R-:W-:Y:S03]  /*0220*/  BSSY.RECONVERGENT B1, `(.L_x_9) ;  /* 0x00000c6000017945 */ /* 0x000fe60003800200 */
[----:B------:R-:W-:-:S04]  /*0230*/  ISETP.NE.U32.AND P0, PT, R2, RZ, PT ;  /* 0x000000ff0200720c */ /* 0x000fc80003f05070 */
[----:B------:R-:W-:-:S13]  /*0240*/  ISETP.NE.AND.EX P0, PT, RZ, RZ, PT, P0 ;  /* 0x000000ffff00720c */ /* 0x000fda0003f05300 */
[----:B------:R-:W-:Y:S05]  /*0250*/  @!P0 BRA `(.L_x_10) ;  /* 0x0000000c00088947 */ /* 0x000fea0003800000 */
[----:B0-----:R-:W0:Y:S01]  /*0260*/  LDC.64 R8, c[0x4][RZ] ;  /* 0x01000000ff087b82 */ /* 0x001e220000000a00 */
[----:B------:R-:W-:Y:S02]  /*0270*/  IMAD.MOV.U32 R14, RZ, RZ, RZ ;  /* 0x000000ffff0e7224 */ /* 0x000fe400078e00ff */
[----:B0-----:R-:W-:-:S07]  /*0280*/  IMAD.WIDE.U32 R8, R12, 0xc80, R8 ;  /* 0x00000c800c087825 */ /* 0x001fce00078e0008 */
.L_x_13:
[----:B-1----:R-:W-:Y:S01]  /*0290*/  IMAD.MOV.U32 R15, RZ, RZ, RZ ;  /* 0x000000ffff0f7224 */ /* 0x002fe200078e00ff */
[----:B------:R-:W-:Y:S01]  /*02a0*/  CS2R R2, SRZ ;  /* 0x0000000000027805 */ /* 0x000fe2000001ff00 */
[----:B------:R-:W-:Y:S01]  /*02b0*/  IMAD.MOV.U32 R17, RZ, RZ, RZ ;  /* 0x000000ffff117224 */ /* 0x000fe200078e00ff */
[----:B------:R-:W-:-:S07]  /*02c0*/  CS2R R4, SRZ ;  /* 0x0000000000047805 */ /* 0x000fce000001ff00 */
.L_x_12:
[----:B------:R-:W-:-:S05]  /*02d0*/  IMAD.WIDE.U32 R10, R17, 0x4, R6 ;  /* 0x00000004110a7825 */ /* 0x000fca00078e0006 */
[----:B------:R0:W5:Y:S01]  /*02e0*/  LDG.E R16, desc[UR4][R10.64+0x4] ;  /* 0x000004040a107981 */ /* 0x000162000c1e1900 */
[----:B------:R-:W-:-:S07]  /*02f0*/  IMAD.MOV.U32 R19, RZ, RZ, RZ ;  /* 0x000000ffff137224 */ /* 0x000fce00078e00ff */
.L_x_11:
[----:B-----5:R-:W-:Y:S01]  /*0300*/  SHF.R.U32.HI R24, RZ, R19, R16 ;  /* 0x00000013ff187219 */ /* 0x020fe20000011610 */
[----:B0-----:R-:W-:-:S03]  /*0310*/  IMAD.SHL.U32 R10, R17, 0x20, RZ ;  /* 0x00000020110a7824 */ /* 0x001fc600078e00ff */
[----:B------:R-:W-:Y:S01]  /*0320*/  LOP3.LUT R11, R24, 0x1, RZ, 0xc0, !PT ;  /* 0x00000001180b7812 */ /* 0x000fe200078ec0ff */
[----:B------:R-:W-:-:S03]  /*0330*/  IMAD.IADD R10, R10, 0x1, R19 ;  /* 0x000000010a0a7824 */ /* 0x000fc600078e0213 */
[----:B------:R-:W-:Y:S01]  /*0340*/  ISETP.NE.U32.AND P0, PT, R11, 0x1, PT ;  /* 0x000000010b00780c */ /* 0x000fe20003f05070 */
[----:B------:R-:W-:-:S03]  /*0350*/  IMAD R11, R10, 0x5, RZ ;  /* 0x000000050a0b7824 */ /* 0x000fc600078e02ff */
[----:B------:R-:W-:Y:S01]  /*0360*/  R2P PR, R24, 0x7e ;  /* 0x0000007e18007804 */ /* 0x000fe20000000000 */
[----:B------:R-:W-:-:S08]  /*0370*/  IMAD.WIDE.U32 R10, R11, 0x4, R8 ;  /* 0x000000040b0a7825 */ /* 0x000fd000078e0008 */
[----:B------:R-:W2:Y:S04]  /*0380*/  @!P0 LDG.E R18, desc[UR4][R10.64] ;  /* 0x000000040a128981 */ /* 0x000ea8000c1e1900 */
[----:B------:R-:W3:Y:S04]  /*0390*/  @!P0 LDG.E R20, desc[UR4][R10.64+0x10] ;  /* 0x000010040a148981 */ /* 0x000ee8000c1e1900 */
[----:B------:R-:W4:Y:S04]  /*03a0*/  @P1 LDG.E R22, desc[UR4][R10.64+0x14] ;  /* 0x000014040a161981 */ /* 0x000f28000c1e1900 */
[----:B------:R-:W4:Y:S04]  /*03b0*/  @P2 LDG.E R26, desc[UR4][R10.64+0x28] ;  /* 0x000028040a1a2981 */ /* 0x000f28000c1e1900 */
[----:B------:R-:W4:Y:S04]  /*03c0*/  @!P0 LDG.E R21, desc[UR4][R10.64+0x4] ;  /* 0x000004040a158981 */ /* 0x000f28000c1e1900 */
[----:B------:R-:W4:Y:S04]  /*03d0*/  @!P0 LDG.E R23, desc[UR4][R10.64+0xc] ;  /* 0x00000c040a178981 */ /* 0x000f28000c1e1900 */
[----:B------:R-:W4:Y:S04]  /*03e0*/  @P1 LDG.E R25, desc[UR4][R10.64+0x18] ;  /* 0x000018040a191981 */ /* 0x000f28000c1e1900 */
[----:B------:R-:W4:Y:S04]  /*03f0*/  @P3 LDG.E R28, desc[UR4][R10.64+0x3c] ;  /* 0x00003c040a1c3981 */ /* 0x000f28000c1e1900 */
[----:B------:R-:W4:Y:S01]  /*0400*/  @P6 LDG.E R27, desc[UR4][R10.64+0x7c] ;  /* 0x00007c040a1b6981 */ /* 0x000f22000c1e1900 */
[----:B--2---:R-:W-:-:S03]  /*0410*/  @!P0 LOP3.LUT R15, R15, R18, RZ, 0x3c, !PT ;  /* 0x000000120f0f8212 */ /* 0x004fc600078e3cff */
[----:B------:R-:W2:Y:S01]  /*0420*/  @!P0 LDG.E R18, desc[UR4][R10.64+0x8] ;  /* 0x000008040a128981 */ /* 0x000ea2000c1e1900 */
[----:B---3--:R-:W-:-:S03]  /*0430*/  @!P0 LOP3.LUT R3, R3, R20, RZ, 0x3c, !PT ;  /* 0x0000001403038212 */ /* 0x008fc600078e3cff */
[----:B------:R-:W3:Y:S01]  /*0440*/  @P1 LDG.E R20, desc[UR4][R10.64+0x24] ;  /* 0x000024040a141981 */ /* 0x000ee2000c1e1900 */
[----:B----4-:R-:W-:-:S03]  /*0450*/  @P1 LOP3.LUT R15, R15, R22, RZ, 0x3c, !PT ;  /* 0x000000160f0f1212 */ /* 0x010fc600078e3cff */
[----:B------:R-:W4:Y:S01]  /*0460*/  @P2 LDG.E R22, desc[UR4][R10.64+0x38] ;  /* 0x000038040a162981 */ /* 0x000f22000c1e1900 */
[----:B------:R-:W-:-:S03]  /*0470*/  @P2 LOP3.LUT R15, R15, R26, RZ, 0x3c, !PT ;  /* 0x0000001a0f0f2212 */ /* 0x000fc600078e3cff */
[----:B------:R-:W4:Y:S01]  /*0480*/  @P4 LDG.E R26, desc[UR4][R10.64+0x50] ;  /* 0x000050040a1a4981 */ /* 0x000f22000c1e1900 */
[----:B------:R-:W-:-:S03]  /*0490*/  @!P0 LOP3.LUT R4, R4, R21, RZ, 0x3c, !PT ;  /* 0x0000001504048212 */ /* 0x000fc600078e3cff */
[----:B------:R-:W4:Y:S01]  /*04a0*/  @P1 LDG.E R21, desc[UR4][R10.64+0x20] ;  /* 0x000020040a151981 */ /* 0x000f22000c1e1900 */
[----:B------:R-:W-:-:S03]  /*04b0*/  @!P0 LOP3.LUT R2, R2, R23, RZ, 0x3c, !PT ;  /* 0x0000001702028212 */ /* 0x000fc600078e3cff */
[----:B------:R-:W4:Y:S01]  /*04c0*/  @P2 LDG.E R23, desc[UR4][R10.64+0x2c] ;  /* 0x00002c040a172981 */ /* 0x000f22000c1e1900 */
[----:B------:R-:W-:-:S03]  /*04d0*/  @P1 LOP3.LUT R4, R4, R25, RZ, 0x3c, !PT ;  /* 0x0000001904041212 */ /* 0x000fc600078e3cff */
[----:B------:R-:W4:Y:S01]  /*04e0*/  @P2 LDG.E R25, desc[UR4][R10.64+0x34] ;  /* 0x000034040a192981 */ /* 0x000f22000c1e1900 */
[----:B--2---:R-:W-:-:S03]  /*04f0*/  @!P0 LOP3.LUT R5, R5, R18, RZ, 0x3c, !PT ;  /* 0x0000001205058212 */ /* 0x004fc600078e3cff */
[----:B------:R-:W2:Y:S01]  /*0500*/  @P1 LDG.E R18, desc[UR4][R10.64+0x1c] ;  /* 0x00001c040a121981 */ /* 0x000ea2000c1e1900 */
[----:B---3--:R-:W-:-:S03]  /*0510*/  @P1 LOP3.LUT R3, R3, R20, RZ, 0x3c, !PT ;  /* 0x0000001403031212 */ /* 0x008fc600078e3cff */
[----:B------:R-:W3:Y:S01]  /*0520*/  @P2 LDG.E R20, desc[UR4][R10.64+0x30] ;  /* 0x000030040a142981 */ /* 0x000ee2000c1e1900 */
[----:B----4-:R-:W-:-:S03]  /*0530*/  @P2 LOP3.LUT R3, R3, R22, RZ, 0x3c, !PT ;  /* 0x0000001603032212 */ /* 0x010fc600078e3cff */
[----:B------:R-:W4:Y:S01]  /*0540*/  @P3 LDG.E R22, desc[UR4][R10.64+0x4c] ;  /* 0x00004c040a163981 */ /* 0x000f22000c1e1900 */
[----:B------:R-:W-:-:S04]  /*0550*/  @P3 LOP3.LUT R15, R15, R28, RZ, 0x3c, !PT ;  /* 0x0000001c0f0f3212 */ /* 0x000fc800078e3cff */
[----:B------:R-:W-:Y:S02]  /*0560*/  @P4 LOP3.LUT R15, R15, R26, RZ, 0x3c, !PT ;  /* 0x0000001a0f0f4212 */ /* 0x000fe400078e3cff */
[----:B------:R-:W-:Y:S01]  /*0570*/  @P1 LOP3.LUT R2, R2, R21, RZ, 0x3c, !PT ;  /* 0x0000001502021212 */ /* 0x000fe200078e3cff */
[----:B------:R-:W4:Y:S04]  /*0580*/  @P5 LDG.E R26, desc[UR4][R10.64+0x64] ;  /* 0x000064040a1a5981 */ /* 0x000f28000c1e1900 */
[----:B------:R-:W4:Y:S01]  /*0590*/  @P3 LDG.E R21, desc[UR4][R10.64+0x40] ;  /* 0x000040040a153981 */ /* 0x000f22000c1e1900 */
[----:B------:R-:W-:Y:S02]  /*05a0*/  @P2 LOP3.LUT R4, R4, R23, RZ, 0x3c, !PT ;  /* 0x0000001704042212 */ /* 0x000fe400078e3cff */
[----:B------:R-:W-:Y:S01]  /*05b0*/  @P2 LOP3.LUT R2, R2, R25, RZ, 0x3c, !PT ;  /* 0x0000001902022212 */ /* 0x000fe200078e3cff */
[----:B------:R-:W4:Y:S04]  /*05c0*/  @P3 LDG.E R23, desc[UR4][R10.64+0x48] ;  /* 0x000048040a173981 */ /* 0x000f28000c1e1900 */
[----:B------:R-:W4:Y:S01]  /*05d0*/  @P4 LDG.E R25, desc[UR4][R10.64+0x54] ;  /* 0x000054040a194981 */ /* 0x000f22000c1e1900 */
[----:B--2---:R-:W-:-:S03]  /*05e0*/  @P1 LOP3.LUT R5, R5, R18, RZ, 0x3c, !PT ;  /* 0x0000001205051212 */ /* 0x004fc600078e3cff */
[----:B------:R-:W2:Y:S01]  /*05f0*/  @P3 LDG.E R18, desc[UR4][R10.64+0x44] ;  /* 0x000044040a123981 */ /* 0x000ea2000c1e1900 */
[----:B---3--:R-:W-:-:S03]  /*0600*/  @P2 LOP3.LUT R5, R5, R20, RZ, 0x3c, !PT ;  /* 0x0000001405052212 */ /* 0x008fc600078e3cff */
[----:B------:R-:W3:Y:S01]  /*0610*/  @P4 LDG.E R20, desc[UR4][R10.64+0x58] ;  /* 0x000058040a144981 */ /* 0x000ee2000c1e1900 */
[----:B----4-:R-:W-:-:S03]  /*0620*/  @P3 LOP3.LUT R3, R3, R22, RZ, 0x3c, !PT ;  /* 0x0000001603033212 */ /* 0x010fc600078e3cff */
[----:B------:R-:W4:Y:S01]  /*0630*/  @P4 LDG.E R22, desc[UR4][R10.64+0x60] ;  /* 0x000060040a164981 */ /* 0x000f22000c1e1900 */
[----:B------:R-:W-:Y:S02]  /*0640*/  LOP3.LUT P0, RZ, R24, 0x80, RZ, 0xc0, !PT ;  /* 0x0000008018ff7812 */ /* 0x000fe4000780c0ff */
[----:B------:R-:W-:Y:S02]  /*0650*/  @P5 LOP3.LUT R15, R15, R26, RZ, 0x3c, !PT ;  /* 0x0000001a0f0f5212 */ /* 0x000fe400078e3cff */
[----:B------:R-:W4:Y:S01]  /*0660*/  @P6 LDG.E R26, desc[UR4][R10.64+0x78] ;  /* 0x000078040a1a6981 */ /* 0x000f22000c1e1900 */
[----:B------:R-:W-:-:S03]  /*0670*/  @P3 LOP3.LUT R4, R4, R21, RZ, 0x3c, !PT ;  /* 0x0000001504043212 */ /* 0x000fc600078e3cff */
[----:B------:R-:W4:Y:S01]  /*0680*/  @P4 LDG.E R21, desc[UR4][R10.64+0x5c] ;  /* 0x00005c040a154981 */ /* 0x000f22000c1e1900 */
[----:B------:R-:W-:-:S03]  /*0690*/  @P3 LOP3.LUT R2, R2, R23, RZ, 0x3c, !PT ;  /* 0x0000001702023212 */ /* 0x000fc600078e3cff */
[----:B------:R-:W4:Y:S01]  /*06a0*/  @P5 LDG.E R23, desc[UR4][R10.64+0x68] ;  /* 0x000068040a175981 */ /* 0x000f22000c1e1900 */
[----:B------:R-:W-:-:S03]  /*06b0*/  @P4 LOP3.LUT R4, R4, R25, RZ, 0x3c, !PT ;  /* 0x0000001904044212 */ /* 0x000fc600078e3cff */
[----:B------:R-:W4:Y:S01]  /*06c0*/  @P5 LDG.E R25, desc[UR4][R10.64+0x70] ;  /* 0x000070040a195981 */ /* 0x000f22000c1e1900 */
[----:B--2---:R-:W-:-:S03]  /*06d0*/  @P3 LOP3.LUT R5, R5, R18, RZ, 0x3c, !PT ;  /* 0x0000001205053212 */ /* 0x004fc600078e3cff */
[----:B------:R-:W2:Y:S01]  /*06e0*/  @P5 LDG.E R18, desc[UR4][R10.64+0x6c] ;  /* 0x00006c040a125981 */ /* 0x000ea2000c1e1900 */
[----:B---3--:R-:W-:-:S03]  /*06f0*/  @P4 LOP3.LUT R5, R5, R20, RZ, 0x3c, !PT ;  /* 0x0000001405054212 */ /* 0x008fc600078e3cff */
[----:B------:R-:W3:Y:S01]  /*0700*/  @P5 LDG.E R20, desc[UR4][R10.64+0x74] ;  /* 0x000074040a145981 */ /* 0x000ee2000c1e1900 */
[----:B----4-:R-:W-:-:S03]  /*0710*/  @P4 LOP3.LUT R3, R3, R22, RZ, 0x3c, !PT ;  /* 0x0000001603034212 */ /* 0x010fc600078e3cff */
[----:B------:R-:W4:Y:S01]  /*0720*/  @P0 LDG.E R22, desc[UR4][R10.64+0x8c] ;  /* 0x00008c040a160981 */ /* 0x000f22000c1e1900 */
[----:B------:R-:W-:-:S03]  /*0730*/  @P6 LOP3.LUT R15, R15, R26, RZ, 0x3c, !PT ;  /* 0x0000001a0f0f6212 */ /* 0x000fc600078e3cff */
        /* <DEDUP_REMOVED lines=13> */
[----:B------:R-:W-:Y:S02]  /*0810*/  @P6 LOP3.LUT R4, R4, R27, RZ, 0x3c, !PT ;  /* 0x0000001b04046212 */ /* 0x000fe400078e3cff */
[----:B------:R-:W-:Y:S02]  /*0820*/  @P6 LOP3.LUT R2, R2, R21, RZ, 0x3c, !PT ;  /* 0x0000001502026212 */ /* 0x000fe400078e3cff */
[----:B------:R-:W-:Y:S02]  /*0830*/  @P0 LOP3.LUT R4, R4, R23, RZ, 0x3c, !PT ;  /* 0x0000001704040212 */ /* 0x000fe400078e3cff */
[----:B------:R-:W-:Y:S02]  /*0840*/  @P0 LOP3.LUT R2, R2, R25, RZ, 0x3c, !PT ;  /* 0x0000001902020212 */ /* 0x000fe400078e3cff */
[----:B--2---:R-:W-:Y:S02]  /*0850*/  @P6 LOP3.LUT R5, R5, R18, RZ, 0x3c, !PT ;  /* 0x0000001205056212 */ /* 0x004fe400078e3cff */
[----:B---3--:R-:W-:-:S02]  /*0860*/  @P6 LOP3.LUT R3, R3, R20, RZ, 0x3c, !PT ;  /* 0x0000001403036212 */ /* 0x008fc400078e3cff */
[----:B----4-:R-:W-:Y:S02]  /*0870*/  @P0 LOP3.LUT R5, R5, R22, RZ, 0x3c, !PT ;  /* 0x0000001605050212 */ /* 0x010fe400078e3cff */
[----:B------:R-:W-:Y:S02]  /*0880*/  @P0 LOP3.LUT R3, R3, R26, RZ, 0x3c, !PT ;  /* 0x0000001a03030212 */ /* 0x000fe400078e3cff */
[----:B------:R-:W-:-:S13]  /*0890*/  R2P PR, R24.B1, 0x7f ;  /* 0x0000007f18007804 */ /* 0x000fda0000001000 */
[----:B------:R-:W2:Y:S04]  /*08a0*/  @P0 LDG.E R18, desc[UR4][R10.64+0xa0] ;  /* 0x0000a0040a120981 */ /* 0x000ea8000c1e1900 */
[----:B------:R-:W3:Y:S04]  /*08b0*/  @P1 LDG.E R22, desc[UR4][R10.64+0xb4] ;  /* 0x0000b4040a161981 */ /* 0x000ee8000c1e1900 */
[----:B------:R-:W4:Y:S04]  /*08c0*/  @P2 LDG.E R26, desc[UR4][R10.64+0xc8] ;  /* 0x0000c8040a1a2981 */ /* 0x000f28000c1e1900 */
[----:B------:R-:W4:Y:S04]  /*08d0*/  @P3 LDG.E R28, desc[UR4][R10.64+0xdc] ;  /* 0x0000dc040a1c3981 */ /* 0x000f28000c1e1900 */
[----:B------:R-:W4:Y:S04]  /*08e0*/  @P0 LDG.E R23, desc[UR4][R10.64+0xa4] ;  /* 0x0000a4040a170981 */ /* 0x000f28000c1e1900 */
[----:B------:R-:W4:Y:S04]  /*08f0*/  @P0 LDG.E R20, desc[UR4][R10.64+0xa8] ;  /* 0x0000a8040a140981 */ /* 0x000f28000c1e1900 */
[----:B------:R-:W4:Y:S04]  /*0900*/  @P4 LDG.E R25, desc[UR4][R10.64+0xf0] ;  /* 0x0000f0040a194981 */ /* 0x000f28000c1e1900 */
        /* <DEDUP_REMOVED lines=21> */
[----:B------:R-:W-:Y:S02]  /*0a60*/  LOP3.LUT P0, RZ, R24, 0x8000, RZ, 0xc0, !PT ;  /* 0x0000800018ff7812 */ /* 0x000fe4000780c0ff */
[----:B----4-:R-:W-:Y:S01]  /*0a70*/  @P5 LOP3.LUT R15, R15, R26, RZ, 0x3c, !PT ;  /* 0x0000001a0f0f5212 */ /* 0x010fe200078e3cff */
[----:B------:R-:W4:Y:S04]  /*0a80*/  @P3 LDG.E R24, desc[UR4][R10.64+0xe4] ;  /* 0x0000e4040a183981 */ /* 0x000f28000c1e1900 */
[----:B------:R-:W2:Y:S01]  /*0a90*/  @P6 LDG.E R26, desc[UR4][R10.64+0x118] ;  /* 0x000118040a1a6981 */ /* 0x000ea2000c1e1900 */
        /* <DEDUP_REMOVED lines=8> */
[----:B---3--:R-:W-:-:S03]  /*0b20*/  @P2 LOP3.LUT R3, R3, R22, RZ, 0x3c, !PT ;  /* 0x0000001603032212 */ /* 0x008fc600078e3cff */
[----:B------:R-:W3:Y:S01]  /*0b30*/  @P4 LDG.E R22, desc[UR4][R10.64+0x100] ;  /* 0x000100040a164981 */ /* 0x000ee2000c1e1900 */
[----:B--2---:R-:W-:-:S03]  /*0b40*/  @P6 LOP3.LUT R15, R15, R26, RZ, 0x3c, !PT ;  /* 0x0000001a0f0f6212 */ /* 0x004fc600078e3cff */
[----:B------:R-:W2:Y:S01]  /*0b50*/  @P0 LDG.E R26, desc[UR4][R10.64+0x12c] ;  /* 0x00012c040a1a0981 */ /* 0x000ea2000c1e1900 */
[----:B----4-:R-:W-:-:S03]  /*0b60*/  @P2 LOP3.LUT R2, R2, R23, RZ, 0x3c, !PT ;  /* 0x0000001702022212 */ /* 0x010fc600078e3cff */
[----:B------:R-:W4:Y:S01]  /*0b70*/  @P4 LDG.E R23, desc[UR4][R10.64+0xfc] ;  /* 0x0000fc040a174981 */ /* 0x000f22000c1e1900 */
[----:B------:R-:W-:-:S03]  /*0b80*/  @P2 LOP3.LUT R5, R5, R20, RZ, 0x3c, !PT ;  /* 0x0000001405052212 */ /* 0x000fc600078e3cff */
[----:B------:R-:W4:Y:S01]  /*0b90*/  @P4 LDG.E R20, desc[UR4][R10.64+0xf8] ;  /* 0x0000f8040a144981 */ /* 0x000f22000c1e1900 */
[----:B------:R-:W-:Y:S02]  /*0ba0*/  @P3 LOP3.LUT R2, R2, R27, RZ, 0x3c, !PT ;  /* 0x0000001b02023212 */ /* 0x000fe400078e3cff */
[----:B------:R-:W-:Y:S01]  /*0bb0*/  @P3 LOP3.LUT R4, R4, R25, RZ, 0x3c, !PT ;  /* 0x0000001904043212 */ /* 0x000fe200078e3cff */
[----:B------:R-:W4:Y:S01]  /*0bc0*/  @P5 LDG.E R27, desc[UR4][R10.64+0x110] ;  /* 0x000110040a1b5981 */ /* 0x000f22000c1e1900 */
[----:B------:R-:W-:-:S03]  /*0bd0*/  @P3 LOP3.LUT R5, R5, R24, RZ, 0x3c, !PT ;  /* 0x0000001805053212 */ /* 0x000fc600078e3cff */
[----:B------:R-:W4:Y:S04]  /*0be0*/  @P5 LDG.E R25, desc[UR4][R10.64+0x108] ;  /* 0x000108040a195981 */ /* 0x000f28000c1e1900 */
        /* <DEDUP_REMOVED lines=19> */
[----:B------:R-:W-:-:S05]  /*0d20*/  VIADD R19, R19, 0x10 ;  /* 0x0000001013137836 */ /* 0x000fca0000000000 */
[----:B------:R-:W-:Y:S02]  /*0d30*/  ISETP.NE.AND P1, PT, R19, 0x20, PT ;  /* 0x000000201300780c */ /* 0x000fe40003f25270 */
[----:B------:R-:W-:Y:S02]  /*0d40*/  @P5 LOP3.LUT R3, R3, R18, RZ, 0x3c, !PT ;  /* 0x0000001203035212 */ /* 0x000fe400078e3cff */
[----:B------:R-:W-:Y:S02]  /*0d50*/  @P6 LOP3.LUT R4, R4, R21, RZ, 0x3c, !PT ;  /* 0x0000001504046212 */ /* 0x000fe400078e3cff */
[----:B---3--:R-:W-:-:S04]  /*0d60*/  @P6 LOP3.LUT R3, R3, R22, RZ, 0x3c, !PT ;  /* 0x0000001603036212 */ /* 0x008fc800078e3cff */
[----:B--2---:R-:W-:Y:S02]  /*0d70*/  @P0 LOP3.LUT R3, R3, R26, RZ, 0x3c, !PT ;  /* 0x0000001a03030212 */ /* 0x004fe400078e3cff */
[----:B----4-:R-:W-:Y:S02]  /*0d80*/  @P6 LOP3.LUT R2, R2, R23, RZ, 0x3c, !PT ;  /* 0x0000001702026212 */ /* 0x010fe400078e3cff */
[----:B------:R-:W-:Y:S02]  /*0d90*/  @P6 LOP3.LUT R5, R5, R20, RZ, 0x3c, !PT ;  /* 0x0000001405056212 */ /* 0x000fe400078e3cff */
[----:B------:R-:W-:Y:S02]  /*0da0*/  @P0 LOP3.LUT R2, R2, R27, RZ, 0x3c, !PT ;  /* 0x0000001b02020212 */ /* 0x000fe400078e3cff */
[----:B------:R-:W-:Y:S02]  /*0db0*/  @P0 LOP3.LUT R4, R4, R25, RZ, 0x3c, !PT ;  /* 0x0000001904040212 */ /* 0x000fe400078e3cff */
[----:B------:R-:W-:Y:S01]  /*0dc0*/  @P0 LOP3.LUT R5, R5, R24, RZ, 0x3c, !PT ;  /* 0x0000001805050212 */ /* 0x000fe200078e3cff */
[----:B------:R-:W-:Y:S06]  /*0dd0*/  @P1 BRA `(.L_x_11) ;  /* 0xfffffff400481947 */ /* 0x000fec000383ffff */
[----:B------:R-:W-:-:S05]  /*0de0*/  VIADD R17, R17, 0x1 ;  /* 0x0000000111117836 */ /* 0x000fca0000000000 */
[----:B------:R-:W-:-:S13]  /*0df0*/  ISETP.NE.AND P0, PT, R17, 0x5, PT ;  /* 0x000000051100780c */ /* 0x000fda0003f05270 */
[----:B------:R-:W-:Y:S05]  /*0e00*/  @P0 BRA `(.L_x_12) ;  /* 0xfffffff400300947 */ /* 0x000fea000383ffff */
[----:B------:R1:W-:Y:S01]  /*0e10*/  STG.E.64 desc[UR4][R6.64+0x8], R4 ;  /* 0x0000080406007986 */ /* 0x0003e2000c101b04 */
[----:B------:R-:W-:Y:S01]  /*0e20*/  VIADD R14, R14, 0x1 ;  /* 0x000000010e0e7836 */ /* 0x000fe20000000000 */
[----:B------:R-:W-:Y:S02]  /*0e30*/  LOP3.LUT R11, R13, 0x3, RZ, 0xc0, !PT ;  /* 0x000000030d0b7812 */ /* 0x000fe400078ec0ff */
[----:B------:R1:W-:Y:S02]  /*0e40*/  STG.E.64 desc[UR4][R6.64+0x10], R2 ;  /* 0x0000100206007986 */ /* 0x0003e4000c101b04 */
[----:B------:R-:W-:Y:S02]  /*0e50*/  ISETP.GE.U32.AND P0, PT, R14, R11, PT ;  /* 0x0000000b0e00720c */ /* 0x000fe40003f06070 */
[----:B------:R1:W-:Y:S11]  /*0e60*/  STG.E desc[UR4][R6.64+0x4], R15 ;  /* 0x0000040f06007986 */ /* 0x0003f6000c101904 */
[----:B------:R-:W-:Y:S05]  /*0e70*/  @!P0 BRA `(.L_x_13) ;  /* 0xfffffff400048947 */ /* 0x000fea000383ffff */
.L_x_10:
[----:B------:R-:W-:Y:S05]  /*0e80*/  BSYNC.RECONVERGENT B1 ;  /* 0x0000000000017941 */ /* 0x000fea0003800200 */
.L_x_9:
[C---:B------:R-:W-:Y:S01]  /*0e90*/  ISETP.GT.U32.AND P0, PT, R13.reuse, 0x3, PT ;  /* 0x000000030d00780c */ /* 0x040fe20003f04070 */
[----:B------:R-:W-:Y:S01]  /*0ea0*/  VIADD R12, R12, 0x1 ;  /* 0x000000010c0c7836 */ /* 0x000fe20000000000 */
[--C-:B------:R-:W-:Y:S02]  /*0eb0*/  SHF.R.U64 R13, R13, 0x2, R0.reuse ;  /* 0x000000020d0d7819 */ /* 0x100fe40000001200 */
[----:B------:R-:W-:Y:S02]  /*0ec0*/  ISETP.GT.U32.AND.EX P0, PT, R0, RZ, PT, P0 ;  /* 0x000000ff0000720c */ /* 0x000fe40003f04100 */
[----:B------:R-:W-:-:S11]  /*0ed0*/  SHF.R.U32.HI R0, RZ, 0x2, R0 ;  /* 0x00000002ff007819 */ /* 0x000fd60000011600 */
[----:B------:R-:W-:Y:S05]  /*0ee0*/  @P0 BRA `(.L_x_14) ;  /* 0xfffffff000c80947 */ /* 0x000fea000383ffff */
.L_x_8:
[----:B------:R-:W-:Y:S05]  /*0ef0*/  BSYNC.RECONVERGENT B0 ;  /* 0x0000000000007941 */ /* 0x000fea0003800200 */
.L_x_7:
[----:B------:R-:W-:Y:S04]  /*0f00*/  STG.E.64 desc[UR4][R6.64+0x18], RZ ;  /* 0x000018ff06007986 */ /* 0x000fe8000c101b04 */
[----:B------:R-:W-:Y:S04]  /*0f10*/  STG.E desc[UR4][R6.64+0x20], RZ ;  /* 0x000020ff06007986 */ /* 0x000fe8000c101904 */
[----:B------:R-:W-:Y:S01]  /*0f20*/  STG.E.64 desc[UR4][R6.64+0x28], RZ ;  /* 0x000028ff06007986 */ /* 0x000fe2000c101b04 */
[----:B------:R-:W-:Y:S05]  /*0f30*/  EXIT ;  /* 0x000000000000794d */ /* 0x000fea0003800000 */
.L_x_15:
        /* <DEDUP_REMOVED lines=12> */
.L_x_18:


//--------------------- .nv.global.init           --------------------------
	.section	.nv.global.init,"aw",@progbits
	.align	4
.nv.global.init:
	.type		mrg32k3aM1SubSeq,@object
	.size		mrg32k3aM1SubSeq,(mrg32k3aM2SubSeq - mrg32k3aM1SubSeq)
mrg32k3aM1SubSeq:
        /*0000*/ 	.byte	0x0b, 0xcc, 0xee, 0x04, 0x73, 0x29, 0x8b, 0x6f, 0xf6, 0x53, 0x03, 0xf6, 0x23, 0xf6, 0xea, 0xda
        /* <DEDUP_REMOVED lines=125> */
	.type		mrg32k3aM2SubSeq,@object
	.size		mrg32k3aM2SubSeq,(mrg32k3aM1 - mrg32k3aM2SubSeq)
mrg32k3aM2SubSeq:
        /* <DEDUP_REMOVED lines=126> */
	.type		mrg32k3aM1,@object
	.size		mrg32k3aM1,(mrg32k3aM1Seq - mrg32k3aM1)
mrg32k3aM1:
        /* <DEDUP_REMOVED lines=144> */
	.type		mrg32k3aM1Seq,@object
	.size		mrg32k3aM1Seq,(mrg32k3aM2 - mrg32k3aM1Seq)
mrg32k3aM1Seq:
        /* <DEDUP_REMOVED lines=144> */
	.type		mrg32k3aM2,@object
	.size		mrg32k3aM2,(mrg32k3aM2Seq - mrg32k3aM2)
mrg32k3aM2:
        /* <DEDUP_REMOVED lines=144> */
	.type		mrg32k3aM2Seq,@object
	.size		mrg32k3aM2Seq,(precalc_xorwow_matrix - mrg32k3aM2Seq)
mrg32k3aM2Seq:
        /* <DEDUP_REMOVED lines=144> */
	.type		precalc_xorwow_matrix,@object
	.size		precalc_xorwow_matrix,(precalc_xorwow_offset_matrix - precalc_xorwow_matrix)
precalc_xorwow_matrix:
        /* <DEDUP_REMOVED lines=6400> */
	.type		precalc_xorwow_offset_matrix,@object
	.size		precalc_xorwow_offset_matrix,(.L_1 - precalc_xorwow_offset_matrix)
precalc_xorwow_offset_matrix:
        /* <DEDUP_REMOVED lines=6400> */
.L_1:


//--------------------- .nv.shared.reserved.0     --------------------------
	.section	.nv.shared.reserved.0,"aw",@nobits
	.weak		__nv_reservedSMEM_offset_0_alias
	.size		__nv_reservedSMEM_offset_0_alias, 0, 64
	.other		__nv_reservedSMEM_offset_0_alias,@"STO_CUDA_RESERVED_SHARED STV_DEFAULT"
__nv_reservedSMEM_offset_0_alias:
	.zero		0
	.zero		64


//--------------------- .nv.constant0._Z12updateKernelPbS_dP17curandStateXORWOW --------------------------
	.section	.nv.constant0._Z12updateKernelPbS_dP17curandStateXORWOW,"a",@progbits
	.sectionflags	@""
	.align	4
.nv.constant0._Z12updateKernelPbS_dP17curandStateXORWOW:
	.zero		928


//--------------------- .nv.constant0._Z10initCurandP17curandStateXORWOWy --------------------------
	.section	.nv.constant0._Z10initCurandP17curandStateXORWOWy,"a",@progbits
	.sectionflags	@""
	.align	4
.nv.constant0._Z10initCurandP17curandStateXORWOWy:
	.zero		912


//--------------------- SYMBOLS --------------------------

	.type		.nv.reservedSmem.offset0,@object
	.size		.nv.reservedSmem.offset0,0x4
